//
// Generated by NVIDIA NVVM Compiler
//
// Compiler Build ID: CL-36424714
// Cuda compilation tools, release 13.0, V13.0.88
// Based on NVVM 20.0.0
//

.version 9.0
.target sm_100
.address_size 64

	// .globl	_Z18flash_attn_forwardPfS_S_S_S_S_iiiiiiif
.extern .func __assertfail
(
	.param .b64 __assertfail_param_0,
	.param .b64 __assertfail_param_1,
	.param .b32 __assertfail_param_2,
	.param .b64 __assertfail_param_3,
	.param .b64 __assertfail_param_4
)
;
.global .align 1 .b8 __unnamed_1[120] = {118, 111, 105, 100, 32, 102, 108, 97, 115, 104, 95, 97, 116, 116, 110, 95, 102, 111, 114, 119, 97, 114, 100, 40, 102, 108, 111, 97, 116, 32, 42, 44, 32, 102, 108, 111, 97, 116, 32, 42, 44, 32, 102, 108, 111, 97, 116, 32, 42, 44, 32, 102, 108, 111, 97, 116, 32, 42, 44, 32, 102, 108, 111, 97, 116, 32, 42, 44, 32, 102, 108, 111, 97, 116, 32, 42, 44, 32, 105, 110, 116, 44, 32, 105, 110, 116, 44, 32, 105, 110, 116, 44, 32, 105, 110, 116, 44, 32, 105, 110, 116, 44, 32, 105, 110, 116, 44, 32, 105, 110, 116, 44, 32, 102, 108, 111, 97, 116, 41};
.extern .shared .align 16 .b8 sram[];
.global .align 1 .b8 $str[17] = {116, 114, 117, 101, 95, 98, 99, 32, 37, 32, 52, 32, 61, 61, 32, 48};
.global .align 1 .b8 $str$1[27] = {47, 116, 109, 112, 47, 115, 97, 115, 115, 95, 99, 117, 95, 120, 51, 49, 107, 115, 95, 110, 117, 47, 107, 46, 99, 117};

.visible .entry _Z18flash_attn_forwardPfS_S_S_S_S_iiiiiiif(
	.param .u64 .ptr .align 1 _Z18flash_attn_forwardPfS_S_S_S_S_iiiiiiif_param_0,
	.param .u64 .ptr .align 1 _Z18flash_attn_forwardPfS_S_S_S_S_iiiiiiif_param_1,
	.param .u64 .ptr .align 1 _Z18flash_attn_forwardPfS_S_S_S_S_iiiiiiif_param_2,
	.param .u64 .ptr .align 1 _Z18flash_attn_forwardPfS_S_S_S_S_iiiiiiif_param_3,
	.param .u64 .ptr .align 1 _Z18flash_attn_forwardPfS_S_S_S_S_iiiiiiif_param_4,
	.param .u64 .ptr .align 1 _Z18flash_attn_forwardPfS_S_S_S_S_iiiiiiif_param_5,
	.param .u32 _Z18flash_attn_forwardPfS_S_S_S_S_iiiiiiif_param_6,
	.param .u32 _Z18flash_attn_forwardPfS_S_S_S_S_iiiiiiif_param_7,
	.param .u32 _Z18flash_attn_forwardPfS_S_S_S_S_iiiiiiif_param_8,
	.param .u32 _Z18flash_attn_forwardPfS_S_S_S_S_iiiiiiif_param_9,
	.param .u32 _Z18flash_attn_forwardPfS_S_S_S_S_iiiiiiif_param_10,
	.param .u32 _Z18flash_attn_forwardPfS_S_S_S_S_iiiiiiif_param_11,
	.param .u32 _Z18flash_attn_forwardPfS_S_S_S_S_iiiiiiif_param_12,
	.param .f32 _Z18flash_attn_forwardPfS_S_S_S_S_iiiiiiif_param_13
)
{
	.reg .pred 	%p<93>;
	.reg .b32 	%r<298>;
	.reg .b32 	%f<674>;
	.reg .b64 	%rd<57>;

	ld.param.u64 	%rd18, [_Z18flash_attn_forwardPfS_S_S_S_S_iiiiiiif_param_1];
	ld.param.u64 	%rd19, [_Z18flash_attn_forwardPfS_S_S_S_S_iiiiiiif_param_2];
	ld.param.u64 	%rd20, [_Z18flash_attn_forwardPfS_S_S_S_S_iiiiiiif_param_3];
	ld.param.u64 	%rd21, [_Z18flash_attn_forwardPfS_S_S_S_S_iiiiiiif_param_4];
	ld.param.u64 	%rd22, [_Z18flash_attn_forwardPfS_S_S_S_S_iiiiiiif_param_5];
	ld.param.u32 	%r58, [_Z18flash_attn_forwardPfS_S_S_S_S_iiiiiiif_param_6];
	ld.param.u32 	%r59, [_Z18flash_attn_forwardPfS_S_S_S_S_iiiiiiif_param_7];
	ld.param.u32 	%r60, [_Z18flash_attn_forwardPfS_S_S_S_S_iiiiiiif_param_8];
	ld.param.u32 	%r61, [_Z18flash_attn_forwardPfS_S_S_S_S_iiiiiiif_param_9];
	ld.param.u32 	%r62, [_Z18flash_attn_forwardPfS_S_S_S_S_iiiiiiif_param_10];
	ld.param.u32 	%r63, [_Z18flash_attn_forwardPfS_S_S_S_S_iiiiiiif_param_11];
	ld.param.u32 	%r64, [_Z18flash_attn_forwardPfS_S_S_S_S_iiiiiiif_param_12];
	cvta.to.global.u64 	%rd1, %rd22;
	cvta.to.global.u64 	%rd2, %rd21;
	mov.u32 	%r1, %tid.x;
	mov.u32 	%r65, %ctaid.x;
	mov.u32 	%r2, %ctaid.y;
	mov.u32 	%r66, %nctaid.y;
	mul.lo.s32 	%r3, %r65, %r66;
	mul.lo.s32 	%r67, %r63, %r3;
	mad.lo.s32 	%r4, %r63, %r2, %r67;
	mul.lo.s32 	%r68, %r4, %r64;
	cvt.s64.s32 	%rd3, %r68;
	setp.lt.s32 	%p1, %r61, 1;
	@%p1 bra 	$L__BB0_29;
	mov.u32 	%r70, %tid.y;
	mov.u32 	%r71, %ntid.x;
	mad.lo.s32 	%r72, %r70, %r71, %r1;
	and.b32  	%r5, %r72, 24;
	mul.lo.s32 	%r73, %r64, %r59;
	shl.b32 	%r74, %r73, 2;
	mov.u32 	%r75, sram;
	add.s32 	%r6, %r75, %r74;
	mul.lo.s32 	%r76, %r64, %r58;
	shl.b32 	%r77, %r76, 2;
	add.s32 	%r7, %r6, %r77;
	add.s32 	%r8, %r7, %r77;
	mul.wide.s32 	%rd23, %r4, 4;
	add.s64 	%rd4, %rd2, %rd23;
	add.s64 	%rd5, %rd1, %rd23;
	mov.u32 	%r78, %ntid.z;
	mov.u32 	%r79, %ntid.y;
	mov.u32 	%r80, %tid.z;
	mad.lo.s32 	%r9, %r80, %r79, %r70;
	shl.b32 	%r10, %r1, 2;
	shl.b32 	%r11, %r71, 2;
	mul.lo.s32 	%r12, %r79, %r78;
	shl.b32 	%r13, %r72, 2;
	mul.lo.s32 	%r14, %r11, %r79;
	mul.wide.u32 	%rd6, %r71, 16;
	shl.b32 	%r81, %r58, 3;
	shl.b32 	%r82, %r59, 2;
	add.s32 	%r15, %r81, %r82;
	shl.b32 	%r16, %r71, 4;
	shl.b32 	%r17, %r64, 2;
	add.s32 	%r83, %r3, %r2;
	mul.lo.s32 	%r84, %r62, %r83;
	mul.lo.s32 	%r85, %r84, %r64;
	cvt.s64.s32 	%rd7, %r85;
	cvta.to.global.u64 	%rd8, %rd20;
	mov.b32 	%r284, 0;
$L__BB0_2:
	add.s32 	%r19, %r284, 1;
	mul.lo.s32 	%r20, %r284, %r59;
	add.s32 	%r86, %r20, %r59;
	min.s32 	%r87, %r63, %r86;
	sub.s32 	%r21, %r87, %r20;
	setp.ge.s32 	%p2, %r9, %r21;
	@%p2 bra 	$L__BB0_8;
	mov.u32 	%r285, %r9;
$L__BB0_4:
	setp.ge.s32 	%p3, %r10, %r64;
	@%p3 bra 	$L__BB0_7;
	ld.param.u64 	%rd55, [_Z18flash_attn_forwardPfS_S_S_S_S_iiiiiiif_param_0];
	shl.b32 	%r88, %r1, 4;
	mov.u32 	%r89, sram;
	add.s32 	%r286, %r89, %r88;
	add.s32 	%r90, %r285, %r20;
	mul.lo.s32 	%r91, %r90, %r64;
	cvt.s64.s32 	%rd24, %r91;
	mul.wide.u32 	%rd25, %r1, 4;
	add.s64 	%rd26, %rd25, %rd3;
	add.s64 	%rd27, %rd26, %rd24;
	shl.b64 	%rd28, %rd27, 2;
	add.s64 	%rd56, %rd55, %rd28;
	shl.b32 	%r92, %r285, 2;
	add.s32 	%r93, %r15, %r92;
	mul.lo.s32 	%r24, %r64, %r93;
	mul.lo.s32 	%r25, %r17, %r285;
	mov.u32 	%r287, %r10;
$L__BB0_6:
	// begin inline asm
	ld.global.nc.v4.f32 {%f76,%f77,%f78,%f79}, [%rd56];
	// end inline asm
	add.s32 	%r94, %r286, %r25;
	st.shared.v4.f32 	[%r94], {%f76, %f77, %f78, %f79};
	add.s32 	%r95, %r286, %r24;
	mov.f32 	%f80, 0f00000000;
	st.shared.v4.f32 	[%r95], {%f80, %f80, %f80, %f80};
	add.s32 	%r287, %r287, %r11;
	add.s64 	%rd56, %rd56, %rd6;
	add.s32 	%r286, %r286, %r16;
	setp.lt.s32 	%p4, %r287, %r64;
	@%p4 bra 	$L__BB0_6;
$L__BB0_7:
	add.s32 	%r285, %r285, %r12;
	setp.lt.s32 	%p5, %r285, %r21;
	@%p5 bra 	$L__BB0_4;
$L__BB0_8:
	setp.ge.s32 	%p6, %r13, %r21;
	@%p6 bra 	$L__BB0_11;
	cvt.s64.s32 	%rd12, %r20;
	mov.u32 	%r288, %r13;
$L__BB0_10:
	cvt.u64.u32 	%rd30, %r288;
	add.s64 	%rd31, %rd30, %rd12;
	shl.b64 	%rd32, %rd31, 2;
	add.s64 	%rd33, %rd4, %rd32;
	mov.f32 	%f81, 0f00000000;
	st.global.v4.f32 	[%rd33], {%f81, %f81, %f81, %f81};
	add.s64 	%rd34, %rd5, %rd32;
	mov.f32 	%f82, 0fFF800000;
	st.global.v4.f32 	[%rd34], {%f82, %f82, %f82, %f82};
	add.s32 	%r288, %r288, %r14;
	setp.lt.s32 	%p7, %r288, %r21;
	@%p7 bra 	$L__BB0_10;
$L__BB0_11:
	setp.lt.s32 	%p8, %r60, 1;
	bar.sync 	0;
	@%p8 bra 	$L__BB0_23;
	mov.b32 	%r289, 0;
$L__BB0_13:
	mov.u32 	%r33, %r289;
	add.s32 	%r289, %r33, 1;
	mul.lo.s32 	%r35, %r33, %r58;
	add.s32 	%r97, %r35, %r58;
	min.s32 	%r98, %r62, %r97;
	sub.s32 	%r36, %r98, %r35;
	and.b32  	%r99, %r36, 3;
	setp.eq.s32 	%p9, %r99, 0;
	@%p9 bra 	$L__BB0_15;
	mov.u64 	%rd35, $str;
	cvta.global.u64 	%rd36, %rd35;
	mov.u64 	%rd37, $str$1;
	cvta.global.u64 	%rd38, %rd37;
	mov.u64 	%rd39, __unnamed_1;
	cvta.global.u64 	%rd40, %rd39;
	{ // callseq 0, 0
	.param .b64 param0;
	st.param.b64 	[param0], %rd36;
	.param .b64 param1;
	st.param.b64 	[param1], %rd38;
	.param .b32 param2;
	st.param.b32 	[param2], 76;
	.param .b64 param3;
	st.param.b64 	[param3], %rd40;
	.param .b64 param4;
	st.param.b64 	[param4], 1;
	call.uni 
	__assertfail, 
	(
	param0, 
	param1, 
	param2, 
	param3, 
	param4
	);
	} // callseq 0
$L__BB0_15:
	setp.ge.s32 	%p10, %r9, %r36;
	@%p10 bra 	$L__BB0_21;
	mov.u32 	%r290, %r9;
$L__BB0_17:
	setp.ge.s32 	%p11, %r10, %r64;
	@%p11 bra 	$L__BB0_20;
	add.s32 	%r100, %r290, %r35;
	mul.lo.s32 	%r101, %r100, %r64;
	cvt.s64.s32 	%rd41, %r101;
	add.s64 	%rd13, %rd41, %rd7;
	mul.lo.s32 	%r38, %r290, %r64;
	mov.u32 	%r291, %r10;
$L__BB0_19:
	cvt.u64.u32 	%rd44, %r291;
	add.s64 	%rd45, %rd13, %rd44;
	shl.b64 	%rd46, %rd45, 2;
	add.s64 	%rd42, %rd18, %rd46;
	// begin inline asm
	ld.global.nc.v4.f32 {%f83,%f84,%f85,%f86}, [%rd42];
	// end inline asm
	add.s32 	%r102, %r291, %r38;
	shl.b32 	%r103, %r102, 2;
	add.s32 	%r104, %r6, %r103;
	st.shared.v4.f32 	[%r104], {%f83, %f84, %f85, %f86};
	add.s64 	%rd43, %rd19, %rd46;
	// begin inline asm
	ld.global.nc.v4.f32 {%f87,%f88,%f89,%f90}, [%rd43];
	// end inline asm
	add.s32 	%r105, %r7, %r103;
	st.shared.v4.f32 	[%r105], {%f87, %f88, %f89, %f90};
	add.s32 	%r291, %r291, %r11;
	setp.lt.s32 	%p12, %r291, %r64;
	@%p12 bra 	$L__BB0_19;
$L__BB0_20:
	add.s32 	%r290, %r290, %r12;
	setp.lt.s32 	%p13, %r290, %r36;
	@%p13 bra 	$L__BB0_17;
$L__BB0_21:
	setp.ge.s32 	%p14, %r9, %r21;
	bar.sync 	0;
	@%p14 bra 	$L__BB0_22;
	bra.uni 	$L__BB0_30;
$L__BB0_22:
	setp.ne.s32 	%p87, %r289, %r60;
	@%p87 bra 	$L__BB0_13;
$L__BB0_23:
	setp.ge.s32 	%p88, %r9, %r21;
	mov.u32 	%r296, %r9;
	@%p88 bra 	$L__BB0_28;
$L__BB0_24:
	setp.ge.s32 	%p89, %r10, %r64;
	@%p89 bra 	$L__BB0_27;
	add.s32 	%r279, %r296, %r20;
	mul.wide.s32 	%rd48, %r279, 4;
	add.s64 	%rd49, %rd4, %rd48;
	ld.global.f32 	%f629, [%rd49];
	mul.lo.s32 	%r54, %r296, %r64;
	rcp.rn.f32 	%f75, %f629;
	mul.lo.s32 	%r280, %r279, %r64;
	cvt.s64.s32 	%rd50, %r280;
	add.s64 	%rd16, %rd50, %rd3;
	mov.u32 	%r297, %r10;
$L__BB0_26:
	add.s32 	%r281, %r297, %r54;
	shl.b32 	%r282, %r281, 2;
	add.s32 	%r283, %r8, %r282;
	ld.shared.v4.f32 	{%f630, %f631, %f632, %f633}, [%r283];
	mul.f32 	%f634, %f75, %f630;
	mul.f32 	%f635, %f75, %f631;
	mul.f32 	%f636, %f75, %f632;
	mul.f32 	%f637, %f75, %f633;
	cvt.u64.u32 	%rd51, %r297;
	add.s64 	%rd52, %rd16, %rd51;
	shl.b64 	%rd53, %rd52, 2;
	add.s64 	%rd54, %rd8, %rd53;
	st.global.v4.f32 	[%rd54], {%f634, %f635, %f636, %f637};
	add.s32 	%r297, %r297, %r11;
	setp.lt.s32 	%p90, %r297, %r64;
	@%p90 bra 	$L__BB0_26;
$L__BB0_27:
	add.s32 	%r296, %r296, %r12;
	setp.lt.s32 	%p91, %r296, %r21;
	@%p91 bra 	$L__BB0_24;
$L__BB0_28:
	bar.sync 	0;
	setp.ne.s32 	%p92, %r19, %r61;
	mov.u32 	%r284, %r19;
	@%p92 bra 	$L__BB0_2;
$L__BB0_29:
	ret;
$L__BB0_30:
	mov.u32 	%r292, %r9;
$L__BB0_31:
	setp.lt.s32 	%p15, %r36, 1;
	add.s32 	%r106, %r292, %r20;
	mul.wide.s32 	%rd47, %r106, 4;
	add.s64 	%rd14, %rd5, %rd47;
	ld.global.f32 	%f672, [%rd14];
	add.s64 	%rd15, %rd4, %rd47;
	ld.global.f32 	%f673, [%rd15];
	@%p15 bra 	$L__BB0_40;
	mul.lo.s32 	%r43, %r292, %r64;
	mov.b32 	%r293, 0;
	mov.f32 	%f639, %f672;
$L__BB0_33:
	setp.ge.s32 	%p16, %r10, %r64;
	mov.f32 	%f656, 0f00000000;
	mov.f32 	%f657, %f656;
	mov.f32 	%f658, %f656;
	mov.f32 	%f659, %f656;
	mov.f32 	%f660, %f656;
	mov.f32 	%f661, %f656;
	mov.f32 	%f662, %f656;
	mov.f32 	%f663, %f656;
	mov.f32 	%f664, %f656;
	mov.f32 	%f665, %f656;
	mov.f32 	%f666, %f656;
	mov.f32 	%f667, %f656;
	mov.f32 	%f668, %f656;
	mov.f32 	%f669, %f656;
	mov.f32 	%f670, %f656;
	mov.f32 	%f671, %f656;
	@%p16 bra 	$L__BB0_36;
	mul.lo.s32 	%r45, %r293, %r64;
	mov.f32 	%f656, 0f00000000;
	mov.u32 	%r294, %r10;
$L__BB0_35:
	add.s32 	%r108, %r294, %r43;
	shl.b32 	%r109, %r108, 2;
	mov.u32 	%r110, sram;
	add.s32 	%r111, %r110, %r109;
	ld.shared.v4.f32 	{%f93, %f94, %f95, %f96}, [%r111];
	add.s32 	%r112, %r45, %r294;
	shl.b32 	%r113, %r112, 2;
	add.s32 	%r114, %r6, %r113;
	ld.shared.v4.f32 	{%f97, %f98, %f99, %f100}, [%r114];
	mul.f32 	%f101, %f94, %f98;
	fma.rn.f32 	%f102, %f93, %f97, %f101;
	fma.rn.f32 	%f103, %f95, %f99, %f102;
	fma.rn.f32 	%f104, %f96, %f100, %f103;
	add.f32 	%f671, %f671, %f104;
	add.s32 	%r115, %r114, %r17;
	ld.shared.v4.f32 	{%f105, %f106, %f107, %f108}, [%r115];
	mul.f32 	%f109, %f94, %f106;
	fma.rn.f32 	%f110, %f93, %f105, %f109;
	fma.rn.f32 	%f111, %f95, %f107, %f110;
	fma.rn.f32 	%f112, %f96, %f108, %f111;
	add.f32 	%f670, %f670, %f112;
	add.s32 	%r116, %r115, %r17;
	ld.shared.v4.f32 	{%f113, %f114, %f115, %f116}, [%r116];
	mul.f32 	%f117, %f94, %f114;
	fma.rn.f32 	%f118, %f93, %f113, %f117;
	fma.rn.f32 	%f119, %f95, %f115, %f118;
	fma.rn.f32 	%f120, %f96, %f116, %f119;
	add.f32 	%f669, %f669, %f120;
	add.s32 	%r117, %r116, %r17;
	ld.shared.v4.f32 	{%f121, %f122, %f123, %f124}, [%r117];
	mul.f32 	%f125, %f94, %f122;
	fma.rn.f32 	%f126, %f93, %f121, %f125;
	fma.rn.f32 	%f127, %f95, %f123, %f126;
	fma.rn.f32 	%f128, %f96, %f124, %f127;
	add.f32 	%f668, %f668, %f128;
	add.s32 	%r118, %r117, %r17;
	ld.shared.v4.f32 	{%f129, %f130, %f131, %f132}, [%r118];
	mul.f32 	%f133, %f94, %f130;
	fma.rn.f32 	%f134, %f93, %f129, %f133;
	fma.rn.f32 	%f135, %f95, %f131, %f134;
	fma.rn.f32 	%f136, %f96, %f132, %f135;
	add.f32 	%f667, %f667, %f136;
	add.s32 	%r119, %r118, %r17;
	ld.shared.v4.f32 	{%f137, %f138, %f139, %f140}, [%r119];
	mul.f32 	%f141, %f94, %f138;
	fma.rn.f32 	%f142, %f93, %f137, %f141;
	fma.rn.f32 	%f143, %f95, %f139, %f142;
	fma.rn.f32 	%f144, %f96, %f140, %f143;
	add.f32 	%f666, %f666, %f144;
	add.s32 	%r120, %r119, %r17;
	ld.shared.v4.f32 	{%f145, %f146, %f147, %f148}, [%r120];
	mul.f32 	%f149, %f94, %f146;
	fma.rn.f32 	%f150, %f93, %f145, %f149;
	fma.rn.f32 	%f151, %f95, %f147, %f150;
	fma.rn.f32 	%f152, %f96, %f148, %f151;
	add.f32 	%f665, %f665, %f152;
	add.s32 	%r121, %r120, %r17;
	ld.shared.v4.f32 	{%f153, %f154, %f155, %f156}, [%r121];
	mul.f32 	%f157, %f94, %f154;
	fma.rn.f32 	%f158, %f93, %f153, %f157;
	fma.rn.f32 	%f159, %f95, %f155, %f158;
	fma.rn.f32 	%f160, %f96, %f156, %f159;
	add.f32 	%f664, %f664, %f160;
	add.s32 	%r122, %r121, %r17;
	ld.shared.v4.f32 	{%f161, %f162, %f163, %f164}, [%r122];
	mul.f32 	%f165, %f94, %f162;
	fma.rn.f32 	%f166, %f93, %f161, %f165;
	fma.rn.f32 	%f167, %f95, %f163, %f166;
	fma.rn.f32 	%f168, %f96, %f164, %f167;
	add.f32 	%f663, %f663, %f168;
	add.s32 	%r123, %r122, %r17;
	ld.shared.v4.f32 	{%f169, %f170, %f171, %f172}, [%r123];
	mul.f32 	%f173, %f94, %f170;
	fma.rn.f32 	%f174, %f93, %f169, %f173;
	fma.rn.f32 	%f175, %f95, %f171, %f174;
	fma.rn.f32 	%f176, %f96, %f172, %f175;
	add.f32 	%f662, %f662, %f176;
	add.s32 	%r124, %r123, %r17;
	ld.shared.v4.f32 	{%f177, %f178, %f179, %f180}, [%r124];
	mul.f32 	%f181, %f94, %f178;
	fma.rn.f32 	%f182, %f93, %f177, %f181;
	fma.rn.f32 	%f183, %f95, %f179, %f182;
	fma.rn.f32 	%f184, %f96, %f180, %f183;
	add.f32 	%f661, %f661, %f184;
	add.s32 	%r125, %r124, %r17;
	ld.shared.v4.f32 	{%f185, %f186, %f187, %f188}, [%r125];
	mul.f32 	%f189, %f94, %f186;
	fma.rn.f32 	%f190, %f93, %f185, %f189;
	fma.rn.f32 	%f191, %f95, %f187, %f190;
	fma.rn.f32 	%f192, %f96, %f188, %f191;
	add.f32 	%f660, %f660, %f192;
	add.s32 	%r126, %r125, %r17;
	ld.shared.v4.f32 	{%f193, %f194, %f195, %f196}, [%r126];
	mul.f32 	%f197, %f94, %f194;
	fma.rn.f32 	%f198, %f93, %f193, %f197;
	fma.rn.f32 	%f199, %f95, %f195, %f198;
	fma.rn.f32 	%f200, %f96, %f196, %f199;
	add.f32 	%f659, %f659, %f200;
	add.s32 	%r127, %r126, %r17;
	ld.shared.v4.f32 	{%f201, %f202, %f203, %f204}, [%r127];
	mul.f32 	%f205, %f94, %f202;
	fma.rn.f32 	%f206, %f93, %f201, %f205;
	fma.rn.f32 	%f207, %f95, %f203, %f206;
	fma.rn.f32 	%f208, %f96, %f204, %f207;
	add.f32 	%f658, %f658, %f208;
	add.s32 	%r128, %r127, %r17;
	ld.shared.v4.f32 	{%f209, %f210, %f211, %f212}, [%r128];
	mul.f32 	%f213, %f94, %f210;
	fma.rn.f32 	%f214, %f93, %f209, %f213;
	fma.rn.f32 	%f215, %f95, %f211, %f214;
	fma.rn.f32 	%f216, %f96, %f212, %f215;
	add.f32 	%f657, %f657, %f216;
	add.s32 	%r129, %r128, %r17;
	ld.shared.v4.f32 	{%f217, %f218, %f219, %f220}, [%r129];
	mul.f32 	%f221, %f94, %f218;
	fma.rn.f32 	%f222, %f93, %f217, %f221;
	fma.rn.f32 	%f223, %f95, %f219, %f222;
	fma.rn.f32 	%f224, %f96, %f220, %f223;
	add.f32 	%f656, %f656, %f224;
	add.s32 	%r294, %r294, %r11;
	setp.lt.s32 	%p17, %r294, %r64;
	@%p17 bra 	$L__BB0_35;
$L__BB0_36:
	setp.ge.s32 	%p18, %r10, %r64;
	mov.b32 	%r130, %f671;
	shfl.sync.down.b32	%r131|%p19, %r130, 4, 31, -1;
	mov.b32 	%f225, %r131;
	add.f32 	%f226, %f671, %f225;
	mov.b32 	%r132, %f226;
	shfl.sync.down.b32	%r133|%p20, %r132, 2, 31, -1;
	mov.b32 	%f227, %r133;
	add.f32 	%f228, %f226, %f227;
	mov.b32 	%r134, %f228;
	shfl.sync.down.b32	%r135|%p21, %r134, 1, 31, -1;
	mov.b32 	%f229, %r135;
	add.f32 	%f230, %f228, %f229;
	mov.b32 	%r136, %f230;
	shfl.sync.idx.b32	%r137|%p22, %r136, %r5, 31, -1;
	mov.b32 	%f231, %r137;
	max.f32 	%f232, %f639, %f231;
	sub.f32 	%f233, %f639, %f232;
	mul.f32 	%f234, %f233, 0f3FB8AA3B;
	ex2.approx.f32 	%f235, %f234;
	sub.f32 	%f236, %f231, %f232;
	mul.f32 	%f237, %f236, 0f3FB8AA3B;
	ex2.approx.f32 	%f238, %f237;
	fma.rn.f32 	%f239, %f673, %f235, %f238;
	mov.b32 	%r138, %f670;
	shfl.sync.down.b32	%r139|%p23, %r138, 4, 31, -1;
	mov.b32 	%f240, %r139;
	add.f32 	%f241, %f670, %f240;
	mov.b32 	%r140, %f241;
	shfl.sync.down.b32	%r141|%p24, %r140, 2, 31, -1;
	mov.b32 	%f242, %r141;
	add.f32 	%f243, %f241, %f242;
	mov.b32 	%r142, %f243;
	shfl.sync.down.b32	%r143|%p25, %r142, 1, 31, -1;
	mov.b32 	%f244, %r143;
	add.f32 	%f245, %f243, %f244;
	mov.b32 	%r144, %f245;
	shfl.sync.idx.b32	%r145|%p26, %r144, %r5, 31, -1;
	mov.b32 	%f246, %r145;
	max.f32 	%f247, %f232, %f246;
	sub.f32 	%f248, %f232, %f247;
	mul.f32 	%f249, %f248, 0f3FB8AA3B;
	ex2.approx.f32 	%f250, %f249;
	sub.f32 	%f251, %f246, %f247;
	mul.f32 	%f252, %f251, 0f3FB8AA3B;
	ex2.approx.f32 	%f253, %f252;
	fma.rn.f32 	%f254, %f239, %f250, %f253;
	mov.b32 	%r146, %f669;
	shfl.sync.down.b32	%r147|%p27, %r146, 4, 31, -1;
	mov.b32 	%f255, %r147;
	add.f32 	%f256, %f669, %f255;
	mov.b32 	%r148, %f256;
	shfl.sync.down.b32	%r149|%p28, %r148, 2, 31, -1;
	mov.b32 	%f257, %r149;
	add.f32 	%f258, %f256, %f257;
	mov.b32 	%r150, %f258;
	shfl.sync.down.b32	%r151|%p29, %r150, 1, 31, -1;
	mov.b32 	%f259, %r151;
	add.f32 	%f260, %f258, %f259;
	mov.b32 	%r152, %f260;
	shfl.sync.idx.b32	%r153|%p30, %r152, %r5, 31, -1;
	mov.b32 	%f261, %r153;
	max.f32 	%f262, %f247, %f261;
	sub.f32 	%f263, %f247, %f262;
	mul.f32 	%f264, %f263, 0f3FB8AA3B;
	ex2.approx.f32 	%f265, %f264;
	sub.f32 	%f266, %f261, %f262;
	mul.f32 	%f267, %f266, 0f3FB8AA3B;
	ex2.approx.f32 	%f268, %f267;
	fma.rn.f32 	%f269, %f254, %f265, %f268;
	mov.b32 	%r154, %f668;
	shfl.sync.down.b32	%r155|%p31, %r154, 4, 31, -1;
	mov.b32 	%f270, %r155;
	add.f32 	%f271, %f668, %f270;
	mov.b32 	%r156, %f271;
	shfl.sync.down.b32	%r157|%p32, %r156, 2, 31, -1;
	mov.b32 	%f272, %r157;
	add.f32 	%f273, %f271, %f272;
	mov.b32 	%r158, %f273;
	shfl.sync.down.b32	%r159|%p33, %r158, 1, 31, -1;
	mov.b32 	%f274, %r159;
	add.f32 	%f275, %f273, %f274;
	mov.b32 	%r160, %f275;
	shfl.sync.idx.b32	%r161|%p34, %r160, %r5, 31, -1;
	mov.b32 	%f276, %r161;
	max.f32 	%f277, %f262, %f276;
	sub.f32 	%f278, %f262, %f277;
	mul.f32 	%f279, %f278, 0f3FB8AA3B;
	ex2.approx.f32 	%f280, %f279;
	sub.f32 	%f281, %f276, %f277;
	mul.f32 	%f282, %f281, 0f3FB8AA3B;
	ex2.approx.f32 	%f283, %f282;
	fma.rn.f32 	%f284, %f269, %f280, %f283;
	mov.b32 	%r162, %f667;
	shfl.sync.down.b32	%r163|%p35, %r162, 4, 31, -1;
	mov.b32 	%f285, %r163;
	add.f32 	%f286, %f667, %f285;
	mov.b32 	%r164, %f286;
	shfl.sync.down.b32	%r165|%p36, %r164, 2, 31, -1;
	mov.b32 	%f287, %r165;
	add.f32 	%f288, %f286, %f287;
	mov.b32 	%r166, %f288;
	shfl.sync.down.b32	%r167|%p37, %r166, 1, 31, -1;
	mov.b32 	%f289, %r167;
	add.f32 	%f290, %f288, %f289;
	mov.b32 	%r168, %f290;
	shfl.sync.idx.b32	%r169|%p38, %r168, %r5, 31, -1;
	mov.b32 	%f291, %r169;
	max.f32 	%f292, %f277, %f291;
	sub.f32 	%f293, %f277, %f292;
	mul.f32 	%f294, %f293, 0f3FB8AA3B;
	ex2.approx.f32 	%f295, %f294;
	sub.f32 	%f296, %f291, %f292;
	mul.f32 	%f297, %f296, 0f3FB8AA3B;
	ex2.approx.f32 	%f298, %f297;
	fma.rn.f32 	%f299, %f284, %f295, %f298;
	mov.b32 	%r170, %f666;
	shfl.sync.down.b32	%r171|%p39, %r170, 4, 31, -1;
	mov.b32 	%f300, %r171;
	add.f32 	%f301, %f666, %f300;
	mov.b32 	%r172, %f301;
	shfl.sync.down.b32	%r173|%p40, %r172, 2, 31, -1;
	mov.b32 	%f302, %r173;
	add.f32 	%f303, %f301, %f302;
	mov.b32 	%r174, %f303;
	shfl.sync.down.b32	%r175|%p41, %r174, 1, 31, -1;
	mov.b32 	%f304, %r175;
	add.f32 	%f305, %f303, %f304;
	mov.b32 	%r176, %f305;
	shfl.sync.idx.b32	%r177|%p42, %r176, %r5, 31, -1;
	mov.b32 	%f306, %r177;
	max.f32 	%f307, %f292, %f306;
	sub.f32 	%f308, %f292, %f307;
	mul.f32 	%f309, %f308, 0f3FB8AA3B;
	ex2.approx.f32 	%f310, %f309;
	sub.f32 	%f311, %f306, %f307;
	mul.f32 	%f312, %f311, 0f3FB8AA3B;
	ex2.approx.f32 	%f313, %f312;
	fma.rn.f32 	%f314, %f299, %f310, %f313;
	mov.b32 	%r178, %f665;
	shfl.sync.down.b32	%r179|%p43, %r178, 4, 31, -1;
	mov.b32 	%f315, %r179;
	add.f32 	%f316, %f665, %f315;
	mov.b32 	%r180, %f316;
	shfl.sync.down.b32	%r181|%p44, %r180, 2, 31, -1;
	mov.b32 	%f317, %r181;
	add.f32 	%f318, %f316, %f317;
	mov.b32 	%r182, %f318;
	shfl.sync.down.b32	%r183|%p45, %r182, 1, 31, -1;
	mov.b32 	%f319, %r183;
	add.f32 	%f320, %f318, %f319;
	mov.b32 	%r184, %f320;
	shfl.sync.idx.b32	%r185|%p46, %r184, %r5, 31, -1;
	mov.b32 	%f321, %r185;
	max.f32 	%f322, %f307, %f321;
	sub.f32 	%f323, %f307, %f322;
	mul.f32 	%f324, %f323, 0f3FB8AA3B;
	ex2.approx.f32 	%f325, %f324;
	sub.f32 	%f326, %f321, %f322;
	mul.f32 	%f327, %f326, 0f3FB8AA3B;
	ex2.approx.f32 	%f328, %f327;
	fma.rn.f32 	%f329, %f314, %f325, %f328;
	mov.b32 	%r186, %f664;
	shfl.sync.down.b32	%r187|%p47, %r186, 4, 31, -1;
	mov.b32 	%f330, %r187;
	add.f32 	%f331, %f664, %f330;
	mov.b32 	%r188, %f331;
	shfl.sync.down.b32	%r189|%p48, %r188, 2, 31, -1;
	mov.b32 	%f332, %r189;
	add.f32 	%f333, %f331, %f332;
	mov.b32 	%r190, %f333;
	shfl.sync.down.b32	%r191|%p49, %r190, 1, 31, -1;
	mov.b32 	%f334, %r191;
	add.f32 	%f335, %f333, %f334;
	mov.b32 	%r192, %f335;
	shfl.sync.idx.b32	%r193|%p50, %r192, %r5, 31, -1;
	mov.b32 	%f336, %r193;
	max.f32 	%f337, %f322, %f336;
	sub.f32 	%f338, %f322, %f337;
	mul.f32 	%f339, %f338, 0f3FB8AA3B;
	ex2.approx.f32 	%f340, %f339;
	sub.f32 	%f341, %f336, %f337;
	mul.f32 	%f342, %f341, 0f3FB8AA3B;
	ex2.approx.f32 	%f343, %f342;
	fma.rn.f32 	%f344, %f329, %f340, %f343;
	mov.b32 	%r194, %f663;
	shfl.sync.down.b32	%r195|%p51, %r194, 4, 31, -1;
	mov.b32 	%f345, %r195;
	add.f32 	%f346, %f663, %f345;
	mov.b32 	%r196, %f346;
	shfl.sync.down.b32	%r197|%p52, %r196, 2, 31, -1;
	mov.b32 	%f347, %r197;
	add.f32 	%f348, %f346, %f347;
	mov.b32 	%r198, %f348;
	shfl.sync.down.b32	%r199|%p53, %r198, 1, 31, -1;
	mov.b32 	%f349, %r199;
	add.f32 	%f350, %f348, %f349;
	mov.b32 	%r200, %f350;
	shfl.sync.idx.b32	%r201|%p54, %r200, %r5, 31, -1;
	mov.b32 	%f351, %r201;
	max.f32 	%f352, %f337, %f351;
	sub.f32 	%f353, %f337, %f352;
	mul.f32 	%f354, %f353, 0f3FB8AA3B;
	ex2.approx.f32 	%f355, %f354;
	sub.f32 	%f356, %f351, %f352;
	mul.f32 	%f357, %f356, 0f3FB8AA3B;
	ex2.approx.f32 	%f358, %f357;
	fma.rn.f32 	%f359, %f344, %f355, %f358;
	mov.b32 	%r202, %f662;
	shfl.sync.down.b32	%r203|%p55, %r202, 4, 31, -1;
	mov.b32 	%f360, %r203;
	add.f32 	%f361, %f662, %f360;
	mov.b32 	%r204, %f361;
	shfl.sync.down.b32	%r205|%p56, %r204, 2, 31, -1;
	mov.b32 	%f362, %r205;
	add.f32 	%f363, %f361, %f362;
	mov.b32 	%r206, %f363;
	shfl.sync.down.b32	%r207|%p57, %r206, 1, 31, -1;
	mov.b32 	%f364, %r207;
	add.f32 	%f365, %f363, %f364;
	mov.b32 	%r208, %f365;
	shfl.sync.idx.b32	%r209|%p58, %r208, %r5, 31, -1;
	mov.b32 	%f366, %r209;
	max.f32 	%f367, %f352, %f366;
	sub.f32 	%f368, %f352, %f367;
	mul.f32 	%f369, %f368, 0f3FB8AA3B;
	ex2.approx.f32 	%f370, %f369;
	sub.f32 	%f371, %f366, %f367;
	mul.f32 	%f372, %f371, 0f3FB8AA3B;
	ex2.approx.f32 	%f373, %f372;
	fma.rn.f32 	%f374, %f359, %f370, %f373;
	mov.b32 	%r210, %f661;
	shfl.sync.down.b32	%r211|%p59, %r210, 4, 31, -1;
	mov.b32 	%f375, %r211;
	add.f32 	%f376, %f661, %f375;
	mov.b32 	%r212, %f376;
	shfl.sync.down.b32	%r213|%p60, %r212, 2, 31, -1;
	mov.b32 	%f377, %r213;
	add.f32 	%f378, %f376, %f377;
	mov.b32 	%r214, %f378;
	shfl.sync.down.b32	%r215|%p61, %r214, 1, 31, -1;
	mov.b32 	%f379, %r215;
	add.f32 	%f380, %f378, %f379;
	mov.b32 	%r216, %f380;
	shfl.sync.idx.b32	%r217|%p62, %r216, %r5, 31, -1;
	mov.b32 	%f381, %r217;
	max.f32 	%f382, %f367, %f381;
	sub.f32 	%f383, %f367, %f382;
	mul.f32 	%f384, %f383, 0f3FB8AA3B;
	ex2.approx.f32 	%f385, %f384;
	sub.f32 	%f386, %f381, %f382;
	mul.f32 	%f387, %f386, 0f3FB8AA3B;
	ex2.approx.f32 	%f388, %f387;
	fma.rn.f32 	%f389, %f374, %f385, %f388;
	mov.b32 	%r218, %f660;
	shfl.sync.down.b32	%r219|%p63, %r218, 4, 31, -1;
	mov.b32 	%f390, %r219;
	add.f32 	%f391, %f660, %f390;
	mov.b32 	%r220, %f391;
	shfl.sync.down.b32	%r221|%p64, %r220, 2, 31, -1;
	mov.b32 	%f392, %r221;
	add.f32 	%f393, %f391, %f392;
	mov.b32 	%r222, %f393;
	shfl.sync.down.b32	%r223|%p65, %r222, 1, 31, -1;
	mov.b32 	%f394, %r223;
	add.f32 	%f395, %f393, %f394;
	mov.b32 	%r224, %f395;
	shfl.sync.idx.b32	%r225|%p66, %r224, %r5, 31, -1;
	mov.b32 	%f396, %r225;
	max.f32 	%f397, %f382, %f396;
	sub.f32 	%f398, %f382, %f397;
	mul.f32 	%f399, %f398, 0f3FB8AA3B;
	ex2.approx.f32 	%f400, %f399;
	sub.f32 	%f401, %f396, %f397;
	mul.f32 	%f402, %f401, 0f3FB8AA3B;
	ex2.approx.f32 	%f403, %f402;
	fma.rn.f32 	%f404, %f389, %f400, %f403;
	mov.b32 	%r226, %f659;
	shfl.sync.down.b32	%r227|%p67, %r226, 4, 31, -1;
	mov.b32 	%f405, %r227;
	add.f32 	%f406, %f659, %f405;
	mov.b32 	%r228, %f406;
	shfl.sync.down.b32	%r229|%p68, %r228, 2, 31, -1;
	mov.b32 	%f407, %r229;
	add.f32 	%f408, %f406, %f407;
	mov.b32 	%r230, %f408;
	shfl.sync.down.b32	%r231|%p69, %r230, 1, 31, -1;
	mov.b32 	%f409, %r231;
	add.f32 	%f410, %f408, %f409;
	mov.b32 	%r232, %f410;
	shfl.sync.idx.b32	%r233|%p70, %r232, %r5, 31, -1;
	mov.b32 	%f411, %r233;
	max.f32 	%f412, %f397, %f411;
	sub.f32 	%f413, %f397, %f412;
	mul.f32 	%f414, %f413, 0f3FB8AA3B;
	ex2.approx.f32 	%f415, %f414;
	sub.f32 	%f416, %f411, %f412;
	mul.f32 	%f417, %f416, 0f3FB8AA3B;
	ex2.approx.f32 	%f418, %f417;
	fma.rn.f32 	%f419, %f404, %f415, %f418;
	mov.b32 	%r234, %f658;
	shfl.sync.down.b32	%r235|%p71, %r234, 4, 31, -1;
	mov.b32 	%f420, %r235;
	add.f32 	%f421, %f658, %f420;
	mov.b32 	%r236, %f421;
	shfl.sync.down.b32	%r237|%p72, %r236, 2, 31, -1;
	mov.b32 	%f422, %r237;
	add.f32 	%f423, %f421, %f422;
	mov.b32 	%r238, %f423;
	shfl.sync.down.b32	%r239|%p73, %r238, 1, 31, -1;
	mov.b32 	%f424, %r239;
	add.f32 	%f425, %f423, %f424;
	mov.b32 	%r240, %f425;
	shfl.sync.idx.b32	%r241|%p74, %r240, %r5, 31, -1;
	mov.b32 	%f426, %r241;
	max.f32 	%f427, %f412, %f426;
	sub.f32 	%f428, %f412, %f427;
	mul.f32 	%f429, %f428, 0f3FB8AA3B;
	ex2.approx.f32 	%f430, %f429;
	sub.f32 	%f431, %f426, %f427;
	mul.f32 	%f432, %f431, 0f3FB8AA3B;
	ex2.approx.f32 	%f433, %f432;
	fma.rn.f32 	%f434, %f419, %f430, %f433;
	mov.b32 	%r242, %f657;
	shfl.sync.down.b32	%r243|%p75, %r242, 4, 31, -1;
	mov.b32 	%f435, %r243;
	add.f32 	%f436, %f657, %f435;
	mov.b32 	%r244, %f436;
	shfl.sync.down.b32	%r245|%p76, %r244, 2, 31, -1;
	mov.b32 	%f437, %r245;
	add.f32 	%f438, %f436, %f437;
	mov.b32 	%r246, %f438;
	shfl.sync.down.b32	%r247|%p77, %r246, 1, 31, -1;
	mov.b32 	%f439, %r247;
	add.f32 	%f440, %f438, %f439;
	mov.b32 	%r248, %f440;
	shfl.sync.idx.b32	%r249|%p78, %r248, %r5, 31, -1;
	mov.b32 	%f441, %r249;
	max.f32 	%f442, %f427, %f441;
	sub.f32 	%f443, %f427, %f442;
	mul.f32 	%f444, %f443, 0f3FB8AA3B;
	ex2.approx.f32 	%f445, %f444;
	sub.f32 	%f446, %f441, %f442;
	mul.f32 	%f447, %f446, 0f3FB8AA3B;
	ex2.approx.f32 	%f448, %f447;
	fma.rn.f32 	%f449, %f434, %f445, %f448;
	mov.b32 	%r250, %f656;
	shfl.sync.down.b32	%r251|%p79, %r250, 4, 31, -1;
	mov.b32 	%f450, %r251;
	add.f32 	%f451, %f656, %f450;
	mov.b32 	%r252, %f451;
	shfl.sync.down.b32	%r253|%p80, %r252, 2, 31, -1;
	mov.b32 	%f452, %r253;
	add.f32 	%f453, %f451, %f452;
	mov.b32 	%r254, %f453;
	shfl.sync.down.b32	%r255|%p81, %r254, 1, 31, -1;
	mov.b32 	%f454, %r255;
	add.f32 	%f455, %f453, %f454;
	mov.b32 	%r256, %f455;
	shfl.sync.idx.b32	%r257|%p82, %r256, %r5, 31, -1;
	mov.b32 	%f456, %r257;
	max.f32 	%f672, %f442, %f456;
	sub.f32 	%f457, %f442, %f672;
	mul.f32 	%f458, %f457, 0f3FB8AA3B;
	ex2.approx.f32 	%f459, %f458;
	sub.f32 	%f460, %f456, %f672;
	mul.f32 	%f461, %f460, 0f3FB8AA3B;
	ex2.approx.f32 	%f54, %f461;
	fma.rn.f32 	%f673, %f449, %f459, %f54;
	sub.f32 	%f462, %f231, %f672;
	mul.f32 	%f463, %f462, 0f3FB8AA3B;
	ex2.approx.f32 	%f56, %f463;
	sub.f32 	%f464, %f246, %f672;
	mul.f32 	%f465, %f464, 0f3FB8AA3B;
	ex2.approx.f32 	%f57, %f465;
	sub.f32 	%f466, %f261, %f672;
	mul.f32 	%f467, %f466, 0f3FB8AA3B;
	ex2.approx.f32 	%f58, %f467;
	sub.f32 	%f468, %f276, %f672;
	mul.f32 	%f469, %f468, 0f3FB8AA3B;
	ex2.approx.f32 	%f59, %f469;
	sub.f32 	%f470, %f291, %f672;
	mul.f32 	%f471, %f470, 0f3FB8AA3B;
	ex2.approx.f32 	%f60, %f471;
	sub.f32 	%f472, %f306, %f672;
	mul.f32 	%f473, %f472, 0f3FB8AA3B;
	ex2.approx.f32 	%f61, %f473;
	sub.f32 	%f474, %f321, %f672;
	mul.f32 	%f475, %f474, 0f3FB8AA3B;
	ex2.approx.f32 	%f62, %f475;
	sub.f32 	%f476, %f336, %f672;
	mul.f32 	%f477, %f476, 0f3FB8AA3B;
	ex2.approx.f32 	%f63, %f477;
	sub.f32 	%f478, %f351, %f672;
	mul.f32 	%f479, %f478, 0f3FB8AA3B;
	ex2.approx.f32 	%f64, %f479;
	sub.f32 	%f480, %f366, %f672;
	mul.f32 	%f481, %f480, 0f3FB8AA3B;
	ex2.approx.f32 	%f65, %f481;
	sub.f32 	%f482, %f381, %f672;
	mul.f32 	%f483, %f482, 0f3FB8AA3B;
	ex2.approx.f32 	%f66, %f483;
	sub.f32 	%f484, %f396, %f672;
	mul.f32 	%f485, %f484, 0f3FB8AA3B;
	ex2.approx.f32 	%f67, %f485;
	sub.f32 	%f486, %f411, %f672;
	mul.f32 	%f487, %f486, 0f3FB8AA3B;
	ex2.approx.f32 	%f68, %f487;
	sub.f32 	%f488, %f426, %f672;
	mul.f32 	%f489, %f488, 0f3FB8AA3B;
	ex2.approx.f32 	%f69, %f489;
	sub.f32 	%f490, %f441, %f672;
	mul.f32 	%f491, %f490, 0f3FB8AA3B;
	ex2.approx.f32 	%f70, %f491;
	sub.f32 	%f492, %f639, %f672;
	mul.f32 	%f71, %f492, 0f3FB8AA3B;
	@%p18 bra 	$L__BB0_39;
	ex2.approx.f32 	%f72, %f71;
	mul.lo.s32 	%r48, %r293, %r64;
	mov.u32 	%r295, %r10;
$L__BB0_38:
	add.s32 	%r258, %r48, %r295;
	shl.b32 	%r259, %r258, 2;
	add.s32 	%r260, %r7, %r259;
	ld.shared.v4.f32 	{%f493, %f494, %f495, %f496}, [%r260];
	fma.rn.f32 	%f497, %f493, %f56, 0f00000000;
	fma.rn.f32 	%f498, %f56, %f494, 0f00000000;
	fma.rn.f32 	%f499, %f495, %f56, 0f00000000;
	fma.rn.f32 	%f500, %f56, %f496, 0f00000000;
	add.s32 	%r261, %r260, %r17;
	ld.shared.v4.f32 	{%f501, %f502, %f503, %f504}, [%r261];
	fma.rn.f32 	%f505, %f501, %f57, %f497;
	fma.rn.f32 	%f506, %f57, %f502, %f498;
	fma.rn.f32 	%f507, %f503, %f57, %f499;
	fma.rn.f32 	%f508, %f57, %f504, %f500;
	add.s32 	%r262, %r261, %r17;
	ld.shared.v4.f32 	{%f509, %f510, %f511, %f512}, [%r262];
	fma.rn.f32 	%f513, %f509, %f58, %f505;
	fma.rn.f32 	%f514, %f58, %f510, %f506;
	fma.rn.f32 	%f515, %f511, %f58, %f507;
	fma.rn.f32 	%f516, %f58, %f512, %f508;
	add.s32 	%r263, %r262, %r17;
	ld.shared.v4.f32 	{%f517, %f518, %f519, %f520}, [%r263];
	fma.rn.f32 	%f521, %f517, %f59, %f513;
	fma.rn.f32 	%f522, %f59, %f518, %f514;
	fma.rn.f32 	%f523, %f519, %f59, %f515;
	fma.rn.f32 	%f524, %f59, %f520, %f516;
	add.s32 	%r264, %r263, %r17;
	ld.shared.v4.f32 	{%f525, %f526, %f527, %f528}, [%r264];
	fma.rn.f32 	%f529, %f525, %f60, %f521;
	fma.rn.f32 	%f530, %f60, %f526, %f522;
	fma.rn.f32 	%f531, %f527, %f60, %f523;
	fma.rn.f32 	%f532, %f60, %f528, %f524;
	add.s32 	%r265, %r264, %r17;
	ld.shared.v4.f32 	{%f533, %f534, %f535, %f536}, [%r265];
	fma.rn.f32 	%f537, %f533, %f61, %f529;
	fma.rn.f32 	%f538, %f61, %f534, %f530;
	fma.rn.f32 	%f539, %f535, %f61, %f531;
	fma.rn.f32 	%f540, %f61, %f536, %f532;
	add.s32 	%r266, %r265, %r17;
	ld.shared.v4.f32 	{%f541, %f542, %f543, %f544}, [%r266];
	fma.rn.f32 	%f545, %f541, %f62, %f537;
	fma.rn.f32 	%f546, %f62, %f542, %f538;
	fma.rn.f32 	%f547, %f543, %f62, %f539;
	fma.rn.f32 	%f548, %f62, %f544, %f540;
	add.s32 	%r267, %r266, %r17;
	ld.shared.v4.f32 	{%f549, %f550, %f551, %f552}, [%r267];
	fma.rn.f32 	%f553, %f549, %f63, %f545;
	fma.rn.f32 	%f554, %f63, %f550, %f546;
	fma.rn.f32 	%f555, %f551, %f63, %f547;
	fma.rn.f32 	%f556, %f63, %f552, %f548;
	add.s32 	%r268, %r267, %r17;
	ld.shared.v4.f32 	{%f557, %f558, %f559, %f560}, [%r268];
	fma.rn.f32 	%f561, %f557, %f64, %f553;
	fma.rn.f32 	%f562, %f64, %f558, %f554;
	fma.rn.f32 	%f563, %f559, %f64, %f555;
	fma.rn.f32 	%f564, %f64, %f560, %f556;
	add.s32 	%r269, %r268, %r17;
	ld.shared.v4.f32 	{%f565, %f566, %f567, %f568}, [%r269];
	fma.rn.f32 	%f569, %f565, %f65, %f561;
	fma.rn.f32 	%f570, %f65, %f566, %f562;
	fma.rn.f32 	%f571, %f567, %f65, %f563;
	fma.rn.f32 	%f572, %f65, %f568, %f564;
	add.s32 	%r270, %r269, %r17;
	ld.shared.v4.f32 	{%f573, %f574, %f575, %f576}, [%r270];
	fma.rn.f32 	%f577, %f573, %f66, %f569;
	fma.rn.f32 	%f578, %f66, %f574, %f570;
	fma.rn.f32 	%f579, %f575, %f66, %f571;
	fma.rn.f32 	%f580, %f66, %f576, %f572;
	add.s32 	%r271, %r270, %r17;
	ld.shared.v4.f32 	{%f581, %f582, %f583, %f584}, [%r271];
	fma.rn.f32 	%f585, %f581, %f67, %f577;
	fma.rn.f32 	%f586, %f67, %f582, %f578;
	fma.rn.f32 	%f587, %f583, %f67, %f579;
	fma.rn.f32 	%f588, %f67, %f584, %f580;
	add.s32 	%r272, %r271, %r17;
	ld.shared.v4.f32 	{%f589, %f590, %f591, %f592}, [%r272];
	fma.rn.f32 	%f593, %f589, %f68, %f585;
	fma.rn.f32 	%f594, %f68, %f590, %f586;
	fma.rn.f32 	%f595, %f591, %f68, %f587;
	fma.rn.f32 	%f596, %f68, %f592, %f588;
	add.s32 	%r273, %r272, %r17;
	ld.shared.v4.f32 	{%f597, %f598, %f599, %f600}, [%r273];
	fma.rn.f32 	%f601, %f597, %f69, %f593;
	fma.rn.f32 	%f602, %f69, %f598, %f594;
	fma.rn.f32 	%f603, %f599, %f69, %f595;
	fma.rn.f32 	%f604, %f69, %f600, %f596;
	add.s32 	%r274, %r273, %r17;
	ld.shared.v4.f32 	{%f605, %f606, %f607, %f608}, [%r274];
	fma.rn.f32 	%f609, %f605, %f70, %f601;
	fma.rn.f32 	%f610, %f70, %f606, %f602;
	fma.rn.f32 	%f611, %f607, %f70, %f603;
	fma.rn.f32 	%f612, %f70, %f608, %f604;
	add.s32 	%r275, %r274, %r17;
	ld.shared.v4.f32 	{%f613, %f614, %f615, %f616}, [%r275];
	fma.rn.f32 	%f617, %f613, %f54, %f609;
	fma.rn.f32 	%f618, %f54, %f614, %f610;
	fma.rn.f32 	%f619, %f615, %f54, %f611;
	fma.rn.f32 	%f620, %f54, %f616, %f612;
	add.s32 	%r276, %r295, %r43;
	shl.b32 	%r277, %r276, 2;
	add.s32 	%r278, %r8, %r277;
	ld.shared.v4.f32 	{%f621, %f622, %f623, %f624}, [%r278];
	fma.rn.f32 	%f625, %f72, %f621, %f617;
	fma.rn.f32 	%f626, %f72, %f622, %f618;
	fma.rn.f32 	%f627, %f72, %f623, %f619;
	fma.rn.f32 	%f628, %f72, %f624, %f620;
	st.shared.v4.f32 	[%r278], {%f625, %f626, %f627, %f628};
	add.s32 	%r295, %r295, %r11;
	setp.lt.s32 	%p83, %r295, %r64;
	@%p83 bra 	$L__BB0_38;
$L__BB0_39:
	add.s32 	%r293, %r293, 16;
	setp.lt.s32 	%p84, %r293, %r36;
	mov.f32 	%f639, %f672;
	@%p84 bra 	$L__BB0_33;
$L__BB0_40:
	setp.ne.s32 	%p85, %r1, 0;
	@%p85 bra 	$L__BB0_42;
	st.global.f32 	[%rd14], %f672;
	st.global.f32 	[%rd15], %f673;
$L__BB0_42:
	add.s32 	%r292, %r292, %r12;
	setp.lt.s32 	%p86, %r292, %r21;
	@%p86 bra 	$L__BB0_31;
	bra.uni 	$L__BB0_22;

}


// ===== COMPILED SASS (sm_100) =====

	.target	sm_100

	.elftype	@"ET_EXEC"


//--------------------- .note.nv.tkinfo           --------------------------
	.section	.note.nv.tkinfo,"",@"SHT_NOTE"
	.sectionflags	@"SHF_NOTE_NV_TKINFO"
	.tkinfo
        /*0018*/ 	.word	0x00000002
        /*0030*/ 	.string	""
        /*0030*/ 	.string	"ptxas"
        /*0030*/ 	.string	"Cuda compilation tools, release 13.0, V13.0.88"
        /*0030*/ 	.string	"Build cuda_13.0.r13.0/compiler.36424714_0"
        /*0030*/ 	.string	"-arch sm_100 -m 64 "



//--------------------- .note.nv.cuinfo           --------------------------
	.section	.note.nv.cuinfo,"",@"SHT_NOTE"
	.sectionflags	@"SHF_NOTE_NV_CUINFO"
        /*0018*/ 	.short	0x0002
        /*001a*/ 	.short	0x0064
        /*001c*/ 	.short	0x0082
	.zero		2


//--------------------- .nv.info                  --------------------------
	.section	.nv.info,"",@"SHT_CUDA_INFO"
	.align	4


	//----- nvinfo : EIATTR_REGCOUNT
	.align		4
        /*0000*/ 	.byte	0x04, 0x2f
        /*0002*/ 	.short	(.L_4 - .L_3)
	.align		4
.L_3:
        /*0004*/ 	.word	index@(_Z18flash_attn_forwardPfS_S_S_S_S_iiiiiiif)
        /*0008*/ 	.word	0x00000033


	//----- nvinfo : EIATTR_FRAME_SIZE
	.align		4
.L_4:
        /*000c*/ 	.byte	0x04, 0x11
        /*000e*/ 	.short	(.L_6 - .L_5)
	.align		4
.L_5:
        /*0010*/ 	.word	index@($__internal_0_$__cuda_sm20_rcp_rn_f32_slowpath)
        /*0014*/ 	.word	0x00000000


	//----- nvinfo : EIATTR_FRAME_SIZE
	.align		4
.L_6:
        /*0018*/ 	.byte	0x04, 0x11
        /*001a*/ 	.short	(.L_8 - .L_7)
	.align		4
.L_7:
        /*001c*/ 	.word	index@(_Z18flash_attn_forwardPfS_S_S_S_S_iiiiiiif)
        /*0020*/ 	.word	0x00000000


	//----- nvinfo : EIATTR_MIN_STACK_SIZE
	.align		4
.L_8:
        /*0024*/ 	.byte	0x04, 0x12
        /*0026*/ 	.short	(.L_10 - .L_9)
	.align		4
.L_9:
        /*0028*/ 	.word	index@(_Z18flash_attn_forwardPfS_S_S_S_S_iiiiiiif)
        /*002c*/ 	.word	0x00000000
.L_10:


//--------------------- .nv.compat                --------------------------
	.section	.nv.compat,"",@"SHT_CUDA_COMPAT_INFO"
	.align	4
        /*0000*/ 	.byte	0x02, 0x09, 0x00, 0x00, 0x02, 0x02, 0x01, 0x00, 0x02, 0x05, 0x05, 0x00, 0x03, 0x07, 0x01, 0x01
        /*0010*/ 	.byte	0x02, 0x03, 0x00, 0x00, 0x02, 0x06, 0x01, 0x00, 0x04, 0x0b, 0x08, 0x00, 0x01, 0x00, 0x00, 0x00
        /*0020*/ 	.byte	0x00, 0x00, 0x00, 0x00


//--------------------- .nv.info._Z18flash_attn_forwardPfS_S_S_S_S_iiiiiiif --------------------------
	.section	.nv.info._Z18flash_attn_forwardPfS_S_S_S_S_iiiiiiif,"",@"SHT_CUDA_INFO"
	.sectionflags	@""
	.align	4


	//----- nvinfo : EIATTR_CUDA_API_VERSION
	.align		4
        /*0000*/ 	.byte	0x04, 0x37
        /*0002*/ 	.short	(.L_12 - .L_11)
.L_11:
        /*0004*/ 	.word	0x00000082


	//----- nvinfo : EIATTR_KPARAM_INFO
	.align		4
.L_12:
        /*0008*/ 	.byte	0x04, 0x17
        /*000a*/ 	.short	(.L_14 - .L_13)
.L_13:
        /*000c*/ 	.word	0x00000000
        /*0010*/ 	.short	0x000d
        /*0012*/ 	.short	0x004c
        /*0014*/ 	.byte	0x00, 0xf0, 0x11, 0x00


	//----- nvinfo : EIATTR_KPARAM_INFO
	.align		4
.L_14:
        /*0018*/ 	.byte	0x04, 0x17
        /*001a*/ 	.short	(.L_16 - .L_15)
.L_15:
        /*001c*/ 	.word	0x00000000
        /*0020*/ 	.short	0x000c
        /*0022*/ 	.short	0x0048
        /*0024*/ 	.byte	0x00, 0xf0, 0x11, 0x00


	//----- nvinfo : EIATTR_KPARAM_INFO
	.align		4
.L_16:
        /*0028*/ 	.byte	0x04, 0x17
        /*002a*/ 	.short	(.L_18 - .L_17)
.L_17:
        /*002c*/ 	.word	0x00000000
        /*0030*/ 	.short	0x000b
        /*0032*/ 	.short	0x0044
        /*0034*/ 	.byte	0x00, 0xf0, 0x11, 0x00


	//----- nvinfo : EIATTR_KPARAM_INFO
	.align		4
.L_18:
        /*0038*/ 	.byte	0x04, 0x17
        /*003a*/ 	.short	(.L_20 - .L_19)
.L_19:
        /*003c*/ 	.word	0x00000000
        /*0040*/ 	.short	0x000a
        /*0042*/ 	.short	0x0040
        /*0044*/ 	.byte	0x00, 0xf0, 0x11, 0x00


	//----- nvinfo : EIATTR_KPARAM_INFO
	.align		4
.L_20:
        /*0048*/ 	.byte	0x04, 0x17
        /*004a*/ 	.short	(.L_22 - .L_21)
.L_21:
        /*004c*/ 	.word	0x00000000
        /*0050*/ 	.short	0x0009
        /*0052*/ 	.short	0x003c
        /*0054*/ 	.byte	0x00, 0xf0, 0x11, 0x00


	//----- nvinfo : EIATTR_KPARAM_INFO
	.align		4
.L_22:
        /*0058*/ 	.byte	0x04, 0x17
        /*005a*/ 	.short	(.L_24 - .L_23)
.L_23:
        /*005c*/ 	.word	0x00000000
        /*0060*/ 	.short	0x0008
        /*0062*/ 	.short	0x0038
        /*0064*/ 	.byte	0x00, 0xf0, 0x11, 0x00


	//----- nvinfo : EIATTR_KPARAM_INFO
	.align		4
.L_24:
        /*0068*/ 	.byte	0x04, 0x17
        /*006a*/ 	.short	(.L_26 - .L_25)
.L_25:
        /*006c*/ 	.word	0x00000000
        /*0070*/ 	.short	0x0007
        /*0072*/ 	.short	0x0034
        /*0074*/ 	.byte	0x00, 0xf0, 0x11, 0x00


	//----- nvinfo : EIATTR_KPARAM_INFO
	.align		4
.L_26:
        /*0078*/ 	.byte	0x04, 0x17
        /*007a*/ 	.short	(.L_28 - .L_27)
.L_27:
        /*007c*/ 	.word	0x00000000
        /*0080*/ 	.short	0x0006
        /*0082*/ 	.short	0x0030
        /*0084*/ 	.byte	0x00, 0xf0, 0x11, 0x00


	//----- nvinfo : EIATTR_KPARAM_INFO
	.align		4
.L_28:
        /*0088*/ 	.byte	0x04, 0x17
        /*008a*/ 	.short	(.L_30 - .L_29)
.L_29:
        /*008c*/ 	.word	0x00000000
        /*0090*/ 	.short	0x0005
        /*0092*/ 	.short	0x0028
        /*0094*/ 	.byte	0x00, 0xf5, 0x21, 0x00


	//----- nvinfo : EIATTR_KPARAM_INFO
	.align		4
.L_30:
        /*0098*/ 	.byte	0x04, 0x17
        /*009a*/ 	.short	(.L_32 - .L_31)
.L_31:
        /*009c*/ 	.word	0x00000000
        /*00a0*/ 	.short	0x0004
        /*00a2*/ 	.short	0x0020
        /*00a4*/ 	.byte	0x00, 0xf5, 0x21, 0x00


	//----- nvinfo : EIATTR_KPARAM_INFO
	.align		4
.L_32:
        /*00a8*/ 	.byte	0x04, 0x17
        /*00aa*/ 	.short	(.L_34 - .L_33)
.L_33:
        /*00ac*/ 	.word	0x00000000
        /*00b0*/ 	.short	0x0003
        /*00b2*/ 	.short	0x0018
        /*00b4*/ 	.byte	0x00, 0xf5, 0x21, 0x00


	//----- nvinfo : EIATTR_KPARAM_INFO
	.align		4
.L_34:
        /*00b8*/ 	.byte	0x04, 0x17
        /*00ba*/ 	.short	(.L_36 - .L_35)
.L_35:
        /*00bc*/ 	.word	0x00000000
        /*00c0*/ 	.short	0x0002
        /*00c2*/ 	.short	0x0010
        /*00c4*/ 	.byte	0x00, 0xf5, 0x21, 0x00


	//----- nvinfo : EIATTR_KPARAM_INFO
	.align		4
.L_36:
        /*00c8*/ 	.byte	0x04, 0x17
        /*00ca*/ 	.short	(.L_38 - .L_37)
.L_37:
        /*00cc*/ 	.word	0x00000000
        /*00d0*/ 	.short	0x0001
        /*00d2*/ 	.short	0x0008
        /*00d4*/ 	.byte	0x00, 0xf5, 0x21, 0x00


	//----- nvinfo : EIATTR_KPARAM_INFO
	.align		4
.L_38:
        /*00d8*/ 	.byte	0x04, 0x17
        /*00da*/ 	.short	(.L_40 - .L_39)
.L_39:
        /*00dc*/ 	.word	0x00000000
        /*00e0*/ 	.short	0x0000
        /*00e2*/ 	.short	0x0000
        /*00e4*/ 	.byte	0x00, 0xf5, 0x21, 0x00


	//----- nvinfo : EIATTR_SPARSE_MMA_MASK
	.align		4
.L_40:
        /*00e8*/ 	.byte	0x03, 0x50
        /*00ea*/ 	.short	0x0000


	//----- nvinfo : EIATTR_MAXREG_COUNT
	.align		4
        /*00ec*/ 	.byte	0x03, 0x1b
        /*00ee*/ 	.short	0x00ff


	//----- nvinfo : EIATTR_NUM_BARRIERS
	.align		4
        /*00f0*/ 	.byte	0x02, 0x4c
        /*00f2*/ 	.byte	0x01
	.zero		1


	//----- nvinfo : EIATTR_EXTERNS
	.align		4
        /*00f4*/ 	.byte	0x04, 0x0f
        /*00f6*/ 	.short	(.L_42 - .L_41)


	//   ....[0]....
	.align		4
.L_41:
        /*00f8*/ 	.word	index@(__assertfail)


	//----- nvinfo : EIATTR_MERCURY_ISA_VERSION
	.align		4
.L_42:
        /*00fc*/ 	.byte	0x03, 0x5f
        /*00fe*/ 	.short	0x0101


	//----- nvinfo : EIATTR_COOP_GROUP_MASK_REGIDS
	.align		4
        /*0100*/ 	.byte	0x04, 0x29
        /*0102*/ 	.short	(.L_44 - .L_43)


	//   ....[0]....
.L_43:
        /*0104*/ 	.word	0xffffffff


	//   ....[1]....
        /*0108*/ 	.word	0xffffffff


	//   ....[2]....
        /*010c*/ 	.word	0xffffffff


	//   ....[3]....
        /*0110*/ 	.word	0xffffffff


	//   ....[4]....
        /*0114*/ 	.word	0xffffffff


	//   ....[5]....
        /*0118*/ 	.word	0xffffffff


	//   ....[6]....
        /*011c*/ 	.word	0xffffffff


	//   ....[7]....
        /*0120*/ 	.word	0xffffffff


	//   ....[8]....
        /*0124*/ 	.word	0xffffffff


	//   ....[9]....
        /*0128*/ 	.word	0xffffffff


	//   ....[10]....
        /*012c*/ 	.word	0xffffffff


	//   ....[11]....
        /*0130*/ 	.word	0xffffffff


	//   ....[12]....
        /*0134*/ 	.word	0xffffffff


	//   ....[13]....
        /*0138*/ 	.word	0xffffffff


	//   ....[14]....
        /*013c*/ 	.word	0xffffffff


	//   ....[15]....
        /*0140*/ 	.word	0xffffffff


	//   ....[16]....
        /*0144*/ 	.word	0xffffffff


	//   ....[17]....
        /*0148*/ 	.word	0xffffffff


	//   ....[18]....
        /*014c*/ 	.word	0xffffffff


	//   ....[19]....
        /*0150*/ 	.word	0xffffffff


	//   ....[20]....
        /*0154*/ 	.word	0xffffffff


	//   ....[21]....
        /*0158*/ 	.word	0xffffffff


	//   ....[22]....
        /*015c*/ 	.word	0xffffffff


	//   ....[23]....
        /*0160*/ 	.word	0xffffffff


	//   ....[24]....
        /*0164*/ 	.word	0xffffffff


	//   ....[25]....
        /*0168*/ 	.word	0xffffffff


	//   ....[26]....
        /*016c*/ 	.word	0xffffffff


	//   ....[27]....
        /*0170*/ 	.word	0xffffffff


	//   ....[28]....
        /*0174*/ 	.word	0xffffffff


	//   ....[29]....
        /*0178*/ 	.word	0xffffffff


	//   ....[30]....
        /*017c*/ 	.word	0xffffffff


	//   ....[31]....
        /*0180*/ 	.word	0xffffffff


	//   ....[32]....
        /*0184*/ 	.word	0xffffffff


	//   ....[33]....
        /*0188*/ 	.word	0xffffffff


	//   ....[34]....
        /*018c*/ 	.word	0xffffffff


	//   ....[35]....
        /*0190*/ 	.word	0xffffffff


	//   ....[36]....
        /*0194*/ 	.word	0xffffffff


	//   ....[37]....
        /*0198*/ 	.word	0xffffffff


	//   ....[38]....
        /*019c*/ 	.word	0xffffffff


	//   ....[39]....
        /*01a0*/ 	.word	0xffffffff


	//   ....[40]....
        /*01a4*/ 	.word	0xffffffff


	//   ....[41]....
        /*01a8*/ 	.word	0xffffffff


	//   ....[42]....
        /*01ac*/ 	.word	0xffffffff


	//   ....[43]....
        /*01b0*/ 	.word	0xffffffff


	//   ....[44]....
        /*01b4*/ 	.word	0xffffffff


	//   ....[45]....
        /*01b8*/ 	.word	0xffffffff


	//   ....[46]....
        /*01bc*/ 	.word	0xffffffff


	//   ....[47]....
        /*01c0*/ 	.word	0xffffffff


	//   ....[48]....
        /*01c4*/ 	.word	0xffffffff


	//   ....[49]....
        /*01c8*/ 	.word	0xffffffff


	//   ....[50]....
        /*01cc*/ 	.word	0xffffffff


	//   ....[51]....
        /*01d0*/ 	.word	0xffffffff


	//   ....[52]....
        /*01d4*/ 	.word	0xffffffff


	//   ....[53]....
        /*01d8*/ 	.word	0xffffffff


	//   ....[54]....
        /*01dc*/ 	.word	0xffffffff


	//   ....[55]....
        /*01e0*/ 	.word	0xffffffff


	//   ....[56]....
        /*01e4*/ 	.word	0xffffffff


	//   ....[57]....
        /*01e8*/ 	.word	0xffffffff


	//   ....[58]....
        /*01ec*/ 	.word	0xffffffff


	//   ....[59]....
        /*01f0*/ 	.word	0xffffffff


	//   ....[60]....
        /*01f4*/ 	.word	0xffffffff


	//   ....[61]....
        /*01f8*/ 	.word	0xffffffff


	//   ....[62]....
        /*01fc*/ 	.word	0xffffffff


	//   ....[63]....
        /*0200*/ 	.word	0xffffffff


	//   ....[64]....
        /*0204*/ 	.word	0x0500000f


	//   ....[65]....
        /*0208*/ 	.word	0x0500000f


	//   ....[66]....
        /*020c*/ 	.word	0x0500000f


	//   ....[67]....
        /*0210*/ 	.word	0x0500000f


	//   ....[68]....
        /*0214*/ 	.word	0x0500000f


	//   ....[69]....
        /*0218*/ 	.word	0x0500000f


	//   ....[70]....
        /*021c*/ 	.word	0x0500000f


	//   ....[71]....
        /*0220*/ 	.word	0x0500000f


	//   ....[72]....
        /*0224*/ 	.word	0x0500000f


	//   ....[73]....
        /*0228*/ 	.word	0x0500000f


	//   ....[74]....
        /*022c*/ 	.word	0x0500000f


	//   ....[75]....
        /*0230*/ 	.word	0x0500000f


	//   ....[76]....
        /*0234*/ 	.word	0x0500000f


	//   ....[77]....
        /*0238*/ 	.word	0x0500000f


	//   ....[78]....
        /*023c*/ 	.word	0x0500000f


	//   ....[79]....
        /*0240*/ 	.word	0x0500000f


	//   ....[80]....
        /*0244*/ 	.word	0x0500000f


	//   ....[81]....
        /*0248*/ 	.word	0x0500000f


	//   ....[82]....
        /*024c*/ 	.word	0x0500000f


	//   ....[83]....
        /*0250*/ 	.word	0x0500000f


	//   ....[84]....
        /*0254*/ 	.word	0x0500000f


	//   ....[85]....
        /*0258*/ 	.word	0x0500000f


	//   ....[86]....
        /*025c*/ 	.word	0x0500000f


	//   ....[87]....
        /*0260*/ 	.word	0x0500000f


	//   ....[88]....
        /*0264*/ 	.word	0x0500000f


	//   ....[89]....
        /*0268*/ 	.word	0x0500000f


	//   ....[90]....
        /*026c*/ 	.word	0x0500000f


	//   ....[91]....
        /*0270*/ 	.word	0x0500000f


	//   ....[92]....
        /*0274*/ 	.word	0x0500000f


	//   ....[93]....
        /*0278*/ 	.word	0x0500000f


	//   ....[94]....
        /*027c*/ 	.word	0x0500000f


	//   ....[95]....
        /*0280*/ 	.word	0x0500000f


	//   ....[96]....
        /*0284*/ 	.word	0x0500000f


	//   ....[97]....
        /*0288*/ 	.word	0x0500000f


	//   ....[98]....
        /*028c*/ 	.word	0x0500000f


	//   ....[99]....
        /*0290*/ 	.word	0x0500000f


	//   ....[100]....
        /*0294*/ 	.word	0x0500000f


	//   ....[101]....
        /*0298*/ 	.word	0x0500000f


	//   ....[102]....
        /*029c*/ 	.word	0x0500000f


	//   ....[103]....
        /*02a0*/ 	.word	0x0500000f


	//   ....[104]....
        /*02a4*/ 	.word	0x0500000f


	//   ....[105]....
        /*02a8*/ 	.word	0x0500000f


	//   ....[106]....
        /*02ac*/ 	.word	0x0500000f


	//   ....[107]....
        /*02b0*/ 	.word	0x0500000f


	//   ....[108]....
        /*02b4*/ 	.word	0x0500000f


	//   ....[109]....
        /*02b8*/ 	.word	0x0500000f


	//   ....[110]....
        /*02bc*/ 	.word	0x0500000f


	//   ....[111]....
        /*02c0*/ 	.word	0x0500000f


	//   ....[112]....
        /*02c4*/ 	.word	0x0500000f


	//   ....[113]....
        /*02c8*/ 	.word	0x0500000f


	//   ....[114]....
        /*02cc*/ 	.word	0x0500000f


	//   ....[115]....
        /*02d0*/ 	.word	0x0500000f


	//   ....[116]....
        /*02d4*/ 	.word	0x0500000f


	//   ....[117]....
        /*02d8*/ 	.word	0x0500000f


	//   ....[118]....
        /*02dc*/ 	.word	0x0500000f


	//   ....[119]....
        /*02e0*/ 	.word	0x0500000f


	//   ....[120]....
        /*02e4*/ 	.word	0x0500000f


	//   ....[121]....
        /*02e8*/ 	.word	0x0500000f


	//   ....[122]....
        /*02ec*/ 	.word	0x0500000f


	//   ....[123]....
        /*02f0*/ 	.word	0x0500000f


	//   ....[124]....
        /*02f4*/ 	.word	0x0500000f


	//   ....[125]....
        /*02f8*/ 	.word	0x0500000f


	//   ....[126]....
        /*02fc*/ 	.word	0x0500000f


	//   ....[127]....
        /*0300*/ 	.word	0x0500000f


	//----- nvinfo : EIATTR_COOP_GROUP_INSTR_OFFSETS
	.align		4
.L_44:
        /*0304*/ 	.byte	0x04, 0x28
        /*0306*/ 	.short	(.L_46 - .L_45)


	//   ....[0]....
.L_45:
        /*0308*/ 	.word	0x000016d0


	//   ....[1]....
        /*030c*/ 	.word	0x000016e0


	//   ....[2]....
        /*0310*/ 	.word	0x000016f0


	//   ....[3]....
        /*0314*/ 	.word	0x00001700


	//   ....[4]....
        /*0318*/ 	.word	0x00001710


	//   ....[5]....
        /*031c*/ 	.word	0x00001720


	//   ....[6]....
        /*0320*/ 	.word	0x00001740


	//   ....[7]....
        /*0324*/ 	.word	0x00001760


	//   ....[8]....
        /*0328*/ 	.word	0x00001780


	//   ....[9]....
        /*032c*/ 	.word	0x000017a0


	//   ....[10]....
        /*0330*/ 	.word	0x000017c0


	//   ....[11]....
        /*0334*/ 	.word	0x000017e0


	//   ....[12]....
        /*0338*/ 	.word	0x00001800


	//   ....[13]....
        /*033c*/ 	.word	0x00001820


	//   ....[14]....
        /*0340*/ 	.word	0x00001840


	//   ....[15]....
        /*0344*/ 	.word	0x00001860


	//   ....[16]....
        /*0348*/ 	.word	0x00001880


	//   ....[17]....
        /*034c*/ 	.word	0x000018a0


	//   ....[18]....
        /*0350*/ 	.word	0x000018b0


	//   ....[19]....
        /*0354*/ 	.word	0x000018d0


	//   ....[20]....
        /*0358*/ 	.word	0x00001900


	//   ....[21]....
        /*035c*/ 	.word	0x00001920


	//   ....[22]....
        /*0360*/ 	.word	0x00001940


	//   ....[23]....
        /*0364*/ 	.word	0x00001960


	//   ....[24]....
        /*0368*/ 	.word	0x00001980


	//   ....[25]....
        /*036c*/ 	.word	0x000019a0


	//   ....[26]....
        /*0370*/ 	.word	0x000019b0


	//   ....[27]....
        /*0374*/ 	.word	0x000019e0


	//   ....[28]....
        /*0378*/ 	.word	0x00001a00


	//   ....[29]....
        /*037c*/ 	.word	0x00001a40


	//   ....[30]....
        /*0380*/ 	.word	0x00001a80


	//   ....[31]....
        /*0384*/ 	.word	0x00001aa0


	//   ....[32]....
        /*0388*/ 	.word	0x00001ad0


	//   ....[33]....
        /*038c*/ 	.word	0x00001b10


	//   ....[34]....
        /*0390*/ 	.word	0x00001b50


	//   ....[35]....
        /*0394*/ 	.word	0x00001b90


	//   ....[36]....
        /*0398*/ 	.word	0x00001bd0


	//   ....[37]....
        /*039c*/ 	.word	0x00001c10


	//   ....[38]....
        /*03a0*/ 	.word	0x00001c40


	//   ....[39]....
        /*03a4*/ 	.word	0x00001c90


	//   ....[40]....
        /*03a8*/ 	.word	0x00001cd0


	//   ....[41]....
        /*03ac*/ 	.word	0x00001d10


	//   ....[42]....
        /*03b0*/ 	.word	0x00001d50


	//   ....[43]....
        /*03b4*/ 	.word	0x00001e50


	//   ....[44]....
        /*03b8*/ 	.word	0x00001ed0


	//   ....[45]....
        /*03bc*/ 	.word	0x00001f10


	//   ....[46]....
        /*03c0*/ 	.word	0x00001f50


	//   ....[47]....
        /*03c4*/ 	.word	0x00001f90


	//   ....[48]....
        /*03c8*/ 	.word	0x00001fc0


	//   ....[49]....
        /*03cc*/ 	.word	0x00001fe0


	//   ....[50]....
        /*03d0*/ 	.word	0x000020e0


	//   ....[51]....
        /*03d4*/ 	.word	0x00002180


	//   ....[52]....
        /*03d8*/ 	.word	0x000021e0


	//   ....[53]....
        /*03dc*/ 	.word	0x00002220


	//   ....[54]....
        /*03e0*/ 	.word	0x00002320


	//   ....[55]....
        /*03e4*/ 	.word	0x00002340


	//   ....[56]....
        /*03e8*/ 	.word	0x000023b0


	//   ....[57]....
        /*03ec*/ 	.word	0x00002430


	//   ....[58]....
        /*03f0*/ 	.word	0x00002470


	//   ....[59]....
        /*03f4*/ 	.word	0x000024a0


	//   ....[60]....
        /*03f8*/ 	.word	0x00002640


	//   ....[61]....
        /*03fc*/ 	.word	0x00002670


	//   ....[62]....
        /*0400*/ 	.word	0x000028e0


	//   ....[63]....
        /*0404*/ 	.word	0x00002a20


	//   ....[64]....
        /*0408*/ 	.word	0x00003dc0


	//   ....[65]....
        /*040c*/ 	.word	0x00003e40


	//   ....[66]....
        /*0410*/ 	.word	0x00003ea0


	//   ....[67]....
        /*0414*/ 	.word	0x00003f10


	//   ....[68]....
        /*0418*/ 	.word	0x00003f70


	//   ....[69]....
        /*041c*/ 	.word	0x00004030


	//   ....[70]....
        /*0420*/ 	.word	0x000040a0


	//   ....[71]....
        /*0424*/ 	.word	0x00004110


	//   ....[72]....
        /*0428*/ 	.word	0x00004170


	//   ....[73]....
        /*042c*/ 	.word	0x000041e0


	//   ....[74]....
        /*0430*/ 	.word	0x00004250


	//   ....[75]....
        /*0434*/ 	.word	0x000042c0


	//   ....[76]....
        /*0438*/ 	.word	0x00004320


	//   ....[77]....
        /*043c*/ 	.word	0x00004390


	//   ....[78]....
        /*0440*/ 	.word	0x00004400


	//   ....[79]....
        /*0444*/ 	.word	0x00004470


	//   ....[80]....
        /*0448*/ 	.word	0x000044d0


	//   ....[81]....
        /*044c*/ 	.word	0x00004540


	//   ....[82]....
        /*0450*/ 	.word	0x000045c0


	//   ....[83]....
        /*0454*/ 	.word	0x00004640


	//   ....[84]....
        /*0458*/ 	.word	0x000046a0


	//   ....[85]....
        /*045c*/ 	.word	0x00004710


	//   ....[86]....
        /*0460*/ 	.word	0x00004780


	//   ....[87]....
        /*0464*/ 	.word	0x000047f0


	//   ....[88]....
        /*0468*/ 	.word	0x00004850


	//   ....[89]....
        /*046c*/ 	.word	0x000048c0


	//   ....[90]....
        /*0470*/ 	.word	0x00004930


	//   ....[91]....
        /*0474*/ 	.word	0x000049a0


	//   ....[92]....
        /*0478*/ 	.word	0x00004a00


	//   ....[93]....
        /*047c*/ 	.word	0x00004a70


	//   ....[94]....
        /*0480*/ 	.word	0x00004ad0


	//   ....[95]....
        /*0484*/ 	.word	0x00004b40


	//   ....[96]....
        /*0488*/ 	.word	0x00004ba0


	//   ....[97]....
        /*048c*/ 	.word	0x00004c10


	//   ....[98]....
        /*0490*/ 	.word	0x00004c80


	//   ....[99]....
        /*0494*/ 	.word	0x00004cf0


	//   ....[100]....
        /*0498*/ 	.word	0x00004d50


	//   ....[101]....
        /*049c*/ 	.word	0x00004db0


	//   ....[102]....
        /*04a0*/ 	.word	0x00004e20


	//   ....[103]....
        /*04a4*/ 	.word	0x00004eb0


	//   ....[104]....
        /*04a8*/ 	.word	0x00004f30


	//   ....[105]....
        /*04ac*/ 	.word	0x00004fa0


	//   ....[106]....
        /*04b0*/ 	.word	0x00005050


	//   ....[107]....
        /*04b4*/ 	.word	0x00005170


	//   ....[108]....
        /*04b8*/ 	.word	0x000051e0


	//   ....[109]....
        /*04bc*/ 	.word	0x00005280


	//   ....[110]....
        /*04c0*/ 	.word	0x00005430


	//   ....[111]....
        /*04c4*/ 	.word	0x000054f0


	//   ....[112]....
        /*04c8*/ 	.word	0x00005590


	//   ....[113]....
        /*04cc*/ 	.word	0x00005660


	//   ....[114]....
        /*04d0*/ 	.word	0x00005780


	//   ....[115]....
        /*04d4*/ 	.word	0x000058e0


	//   ....[116]....
        /*04d8*/ 	.word	0x00005990


	//   ....[117]....
        /*04dc*/ 	.word	0x00005b00


	//   ....[118]....
        /*04e0*/ 	.word	0x00005c00


	//   ....[119]....
        /*04e4*/ 	.word	0x00005d00


	//   ....[120]....
        /*04e8*/ 	.word	0x00005e30


	//   ....[121]....
        /*04ec*/ 	.word	0x00005f50


	//   ....[122]....
        /*04f0*/ 	.word	0x000060a0


	//   ....[123]....
        /*04f4*/ 	.word	0x00006130


	//   ....[124]....
        /*04f8*/ 	.word	0x00006190


	//   ....[125]....
        /*04fc*/ 	.word	0x00006240


	//   ....[126]....
        /*0500*/ 	.word	0x00006380


	//   ....[127]....
        /*0504*/ 	.word	0x00006460


	//----- nvinfo : EIATTR_VRC_CTA_INIT_COUNT
	.align		4
.L_46:
        /*0508*/ 	.byte	0x02, 0x4a
	.zero		1
	.zero		1


	//----- nvinfo : EIATTR_SYSCALL_OFFSETS
	.align		4
        /*050c*/ 	.byte	0x04, 0x46
        /*050e*/ 	.short	(.L_48 - .L_47)


	//   ....[0]....
.L_47:
        /*0510*/ 	.word	0x00000a70


	//----- nvinfo : EIATTR_EXIT_INSTR_OFFSETS
	.align		4
.L_48:
        /*0514*/ 	.byte	0x04, 0x1c
        /*0516*/ 	.short	(.L_50 - .L_49)


	//   ....[0]....
.L_49:
        /*0518*/ 	.word	0x00000080


	//   ....[1]....
        /*051c*/ 	.word	0x00003d60


	//----- nvinfo : EIATTR_CRS_STACK_SIZE
	.align		4
.L_50:
        /*0520*/ 	.byte	0x04, 0x1e
        /*0522*/ 	.short	(.L_52 - .L_51)
.L_51:
        /*0524*/ 	.word	0x00000000


	//----- nvinfo : EIATTR_CBANK_PARAM_SIZE
	.align		4
.L_52:
        /*0528*/ 	.byte	0x03, 0x19
        /*052a*/ 	.short	0x0050


	//----- nvinfo : EIATTR_PARAM_CBANK
	.align		4
        /*052c*/ 	.byte	0x04, 0x0a
        /*052e*/ 	.short	(.L_54 - .L_53)
	.align		4
.L_53:
        /*0530*/ 	.word	index@(.nv.constant0._Z18flash_attn_forwardPfS_S_S_S_S_iiiiiiif)
        /*0534*/ 	.short	0x0380
        /*0536*/ 	.short	0x0050


	//----- nvinfo : EIATTR_SW_WAR
	.align		4
.L_54:
        /*0538*/ 	.byte	0x04, 0x36
        /*053a*/ 	.short	(.L_56 - .L_55)
.L_55:
        /*053c*/ 	.word	0x00000008
.L_56:


//--------------------- .nv.callgraph             --------------------------
	.section	.nv.callgraph,"",@"SHT_CUDA_CALLGRAPH"
	.align	4
	.sectionentsize	8
	.align		4
        /*0000*/ 	.word	0x00000000
	.align		4
        /*0004*/ 	.word	0xffffffff
	.align		4
        /*0008*/ 	.word	index@(_Z18flash_attn_forwardPfS_S_S_S_S_iiiiiiif)
	.align		4
        /*000c*/ 	.word	index@(__assertfail)
	.align		4
        /*0010*/ 	.word	0x00000000
	.align		4
        /*0014*/ 	.word	0xfffffffe
	.align		4
        /*0018*/ 	.word	0x00000000
	.align		4
        /*001c*/ 	.word	0xfffffffd
	.align		4
        /*0020*/ 	.word	0x00000000
	.align		4
        /*0024*/ 	.word	0xfffffffc


//--------------------- .nv.constant4             --------------------------
	.section	.nv.constant4,"a",@progbits
	.align	8
	.align		8
.nv.constant4:
        /*0000*/ 	.dword	__assertfail
	.align		8
        /*0008*/ 	.dword	__unnamed_1
	.align		8
        /*0010*/ 	.dword	$str
	.align		8
        /*0018*/ 	.dword	$str$1


//--------------------- .text._Z18flash_attn_forwardPfS_S_S_S_S_iiiiiiif --------------------------
	.section	.text._Z18flash_attn_forwardPfS_S_S_S_S_iiiiiiif,"ax",@progbits
	.align	128
        .global         _Z18flash_attn_forwardPfS_S_S_S_S_iiiiiiif
        .type           _Z18flash_attn_forwardPfS_S_S_S_S_iiiiiiif,@function
        .size           _Z18flash_attn_forwardPfS_S_S_S_S_iiiiiiif,(.L_x_111 - _Z18flash_attn_forwardPfS_S_S_S_S_iiiiiiif)
        .other          _Z18flash_attn_forwardPfS_S_S_S_S_iiiiiiif,@"STO_CUDA_ENTRY STV_DEFAULT"
_Z18flash_attn_forwardPfS_S_S_S_S_iiiiiiif:
.text._Z18flash_attn_forwardPfS_S_S_S_S_iiiiiiif:
[----:B------:R-:W0:Y:S08]  /*0000*/  LDC R1, c[0x0][0x37c] ;  /* 0x0000df00ff017b82 */ /* 0x000e300000000800 */
[----:B------:R-:W1:Y:S01]  /*0010*/  LDC R0, c[0x0][0x3bc] ;  /* 0x0000ef00ff007b82 */ /* 0x000e620000000800 */
[----:B------:R-:W2:Y:S01]  /*0020*/  LDCU UR5, c[0x0][0x374] ;  /* 0x00006e80ff0577ac */ /* 0x000ea20008000800 */
[----:B------:R-:W3:Y:S06]  /*0030*/  LDCU UR6, c[0x0][0x3c4] ;  /* 0x00007880ff0677ac */ /* 0x000eec0008000800 */
[----:B------:R-:W2:Y:S08]  /*0040*/  S2UR UR4, SR_CTAID.X ;  /* 0x00000000000479c3 */ /* 0x000eb00000002500 */
[----:B------:R-:W4:Y:S01]  /*0050*/  S2UR UR8, SR_CTAID.Y ;  /* 0x00000000000879c3 */ /* 0x000f220000002600 */
[----:B-1----:R-:W-:Y:S01]  /*0060*/  ISETP.GE.AND P0, PT, R0, 0x1, PT ;  /* 0x000000010000780c */ /* 0x002fe20003f06270 */
[----:B--2---:R-:W-:-:S12]  /*0070*/  UIMAD UR4, UR4, UR5, URZ ;  /* 0x00000005040472a4 */ /* 0x004fd8000f8e02ff */
[----:B0--34-:R-:W-:Y:S05]  /*0080*/  @!P0 EXIT ;  /* 0x000000000000894d */ /* 0x019fea0003800000 */
[----:B------:R-:W0:Y:S01]  /*0090*/  LDCU UR45, c[0x0][0x3c8] ;  /* 0x00007900ff2d77ac */ /* 0x000e220008000800 */
[----:B------:R-:W1:Y:S01]  /*00a0*/  S2R R17, SR_TID.X ;  /* 0x0000000000117919 */ /* 0x000e620000002100 */
[----:B------:R-:W2:Y:S01]  /*00b0*/  S2UR UR7, SR_CgaCtaId ;  /* 0x00000000000779c3 */ /* 0x000ea20000008800 */
[----:B------:R-:W0:Y:S01]  /*00c0*/  LDCU.64 UR10, c[0x0][0x3b0] ;  /* 0x00007600ff0a77ac */ /* 0x000e220008000a00 */
[----:B------:R-:W1:Y:S01]  /*00d0*/  S2R R16, SR_TID.Y ;  /* 0x0000000000107919 */ /* 0x000e620000002200 */
[----:B------:R-:W1:Y:S01]  /*00e0*/  LDCU UR49, c[0x0][0x360] ;  /* 0x00006c00ff3177ac */ /* 0x000e620008000800 */
[----:B------:R-:W3:Y:S01]  /*00f0*/  S2R R3, SR_TID.Z ;  /* 0x0000000000037919 */ /* 0x000ee20000002300 */
[----:B------:R-:W4:Y:S01]  /*0100*/  LDCU UR9, c[0x0][0x3c0] ;  /* 0x00007800ff0977ac */ /* 0x000f220008000800 */
[----:B------:R-:W5:Y:S01]  /*0110*/  LDCU UR46, c[0x0][0x368] ;  /* 0x00006d00ff2e77ac */ /* 0x000f620008000800 */
[----:B------:R-:W5:Y:S01]  /*0120*/  LDCU.128 UR36, c[0x0][0x3a0] ;  /* 0x00007400ff2477ac */ /* 0x000f620008000c00 */
[----:B0-----:R-:W-:Y:S01]  /*0130*/  UIMAD UR44, UR45, UR11, URZ ;  /* 0x0000000b2d2c72a4 */ /* 0x001fe2000f8e02ff */
[----:B------:R-:W3:Y:S01]  /*0140*/  LDCU UR11, c[0x0][0x364] ;  /* 0x00006c80ff0b77ac */ /* 0x000ee20008000800 */
[----:B------:R-:W-:-:S02]  /*0150*/  UIMAD UR5, UR4, UR6, URZ ;  /* 0x00000006040572a4 */ /* 0x000fc4000f8e02ff */
[----:B------:R-:W-:Y:S02]  /*0160*/  UIMAD UR47, UR45, UR10, URZ ;  /* 0x0000000a2d2f72a4 */ /* 0x000fe4000f8e02ff */
[----:B------:R-:W-:Y:S02]  /*0170*/  UIMAD UR5, UR8, UR6, UR5 ;  /* 0x00000006080572a4 */ /* 0x000fe4000f8e0205 */
[----:B------:R-:W-:Y:S01]  /*0180*/  UIADD3 UR4, UPT, UPT, UR4, UR8, URZ ;  /* 0x0000000804047290 */ /* 0x000fe2000fffe0ff */
[----:B-1----:R-:W-:Y:S01]  /*0190*/  IMAD R2, R16, UR49, R17 ;  /* 0x0000003110027c24 */ /* 0x002fe2000f8e0211 */
[----:B------:R-:W-:Y:S01]  /*01a0*/  UMOV UR6, 0x400 ;  /* 0x0000040000067882 */ /* 0x000fe20000000000 */
[----:B------:R-:W-:Y:S01]  /*01b0*/  USHF.L.U32 UR50, UR49, 0x2, URZ ;  /* 0x0000000231327899 */ /* 0x000fe200080006ff */
[----:B------:R-:W-:Y:S01]  /*01c0*/  SHF.L.U32 R17, R17, 0x2, RZ ;  /* 0x0000000211117819 */ /* 0x000fe200000006ff */
[----:B--2---:R-:W-:Y:S01]  /*01d0*/  ULEA UR6, UR7, UR6, 0x18 ;  /* 0x0000000607067291 */ /* 0x004fe2000f8ec0ff */
[----:B------:R-:W-:Y:S01]  /*01e0*/  LOP3.LUT R2, R2, 0x18, RZ, 0xc0, !PT ;  /* 0x0000001802027812 */ /* 0x000fe200078ec0ff */
[----:B----4-:R-:W-:Y:S01]  /*01f0*/  UIMAD UR4, UR4, UR9, URZ ;  /* 0x00000009040472a4 */ /* 0x010fe2000f8e02ff */
[----:B---3--:R-:W-:Y:S01]  /*0200*/  IMAD R16, R3, UR11, R16 ;  /* 0x0000000b03107c24 */ /* 0x008fe2000f8e0210 */
[----:B------:R-:W-:-:S02]  /*0210*/  ULEA UR44, UR44, UR6, 0x2 ;  /* 0x000000062c2c7291 */ /* 0x000fc4000f8e10ff */
[----:B-----5:R-:W-:Y:S02]  /*0220*/  UIMAD.WIDE UR40, UR5, 0x4, UR36 ;  /* 0x00000004052878a5 */ /* 0x020fe4000f8e0224 */
[----:B------:R-:W-:Y:S02]  /*0230*/  ULEA UR52, UR47, UR44, 0x2 ;  /* 0x0000002c2f347291 */ /* 0x000fe4000f8e10ff */
[----:B------:R-:W-:Y:S02]  /*0240*/  UIMAD UR43, UR5, UR45, URZ ;  /* 0x0000002d052b72a4 */ /* 0x000fe4000f8e02ff */
[----:B------:R-:W-:Y:S02]  /*0250*/  USHF.L.U32 UR51, UR45, 0x2, URZ ;  /* 0x000000022d337899 */ /* 0x000fe400080006ff */
[----:B------:R-:W-:Y:S01]  /*0260*/  UIMAD.WIDE UR38, UR5, 0x4, UR38 ;  /* 0x00000004052678a5 */ /* 0x000fe2000f8e0226 */
[----:B------:R-:W0:Y:S01]  /*0270*/  LDCU.64 UR36, c[0x0][0x358] ;  /* 0x00006b00ff2477ac */ /* 0x000e220008000a00 */
[----:B------:R-:W-:-:S02]  /*0280*/  UIMAD UR45, UR4, UR45, URZ ;  /* 0x0000002d042d72a4 */ /* 0x000fc4000f8e02ff */
[----:B------:R-:W-:Y:S02]  /*0290*/  UIMAD UR46, UR46, UR11, URZ ;  /* 0x0000000b2e2e72a4 */ /* 0x000fe4000f8e02ff */
[----:B------:R-:W-:Y:S02]  /*02a0*/  UIMAD UR53, UR50, UR11, URZ ;  /* 0x0000000b323572a4 */ /* 0x000fe4000f8e02ff */
[----:B------:R-:W-:Y:S01]  /*02b0*/  ULEA UR47, UR47, UR52, 0x2 ;  /* 0x000000342f2f7291 */ /* 0x000fe2000f8e10ff */
[----:B------:R-:W-:-:S11]  /*02c0*/  UMOV UR42, URZ ;  /* 0x000000ff002a7c82 */ /* 0x000fd60008000000 */
.L_x_39:
[----:B-1----:R-:W1:Y:S01]  /*02d0*/  LDCU UR4, c[0x0][0x3b4] ;  /* 0x00007680ff0477ac */ /* 0x002e620008000800 */
[----:B0-----:R-:W2:Y:S01]  /*02e0*/  S2R R15, SR_TID.X ;  /* 0x00000000000f7919 */ /* 0x001ea20000002100 */
[----:B------:R-:W-:Y:S01]  /*02f0*/  BSSY.RECONVERGENT B0, `(.L_x_0) ;  /* 0x000003a000007945 */ /* 0x000fe20003800200 */
[----:B------:R-:W3:Y:S01]  /*0300*/  LDCU UR5, c[0x0][0x3c4] ;  /* 0x00007880ff0577ac */ /* 0x000ee20008000800 */
[----:B-1----:R-:W-:Y:S02]  /*0310*/  UIMAD UR54, UR42, UR4, URZ ;  /* 0x000000042a3672a4 */ /* 0x002fe4000f8e02ff */
[----:B------:R-:W-:Y:S01]  /*0320*/  MOV R3, UR4 ;  /* 0x0000000400037c02 */ /* 0x000fe20008000f00 */
[----:B------:R-:W1:Y:S01]  /*0330*/  LDCU UR4, c[0x0][0x3bc] ;  /* 0x00007780ff0477ac */ /* 0x000e620008000800 */
[----:B---3--:R-:W-:Y:S01]  /*0340*/  MOV R0, UR5 ;  /* 0x0000000500007c02 */ /* 0x008fe20008000f00 */
[----:B------:R-:W-:-:S03]  /*0350*/  UIADD3 UR42, UPT, UPT, UR42, 0x1, URZ ;  /* 0x000000012a2a7890 */ /* 0x000fc6000fffe0ff */
[----:B------:R-:W-:-:S04]  /*0360*/  VIADDMNMX R0, R3, UR54, R0, PT ;  /* 0x0000003603007c46 */ /* 0x000fc8000b800100 */
[----:B------:R-:W-:Y:S01]  /*0370*/  R2UR UR48, R0 ;  /* 0x00000000003072ca */ /* 0x000fe200000e0000 */
[----:B-1----:R-:W-:-:S04]  /*0380*/  UISETP.NE.AND UP0, UPT, UR42, UR4, UPT ;  /* 0x000000042a00728c */ /* 0x002fc8000bf05270 */
[----:B------:R-:W-:-:S08]  /*0390*/  UP2UR UR55, UPR, URZ, 0x1 ;  /* 0x00000001ff377883 */ /* 0x000fd00008000000 */
[----:B------:R-:W-:-:S06]  /*03a0*/  UIADD3 UR48, UPT, UPT, -UR54, UR48, URZ ;  /* 0x0000003036307290 */ /* 0x000fcc000fffe1ff */
[----:B------:R-:W-:-:S13]  /*03b0*/  ISETP.GE.AND P0, PT, R16, UR48, PT ;  /* 0x0000003010007c0c */ /* 0x000fda000bf06270 */
[----:B--2---:R-:W-:Y:S05]  /*03c0*/  @P0 BRA `(.L_x_1) ;  /* 0x0000000000b00947 */ /* 0x004fea0003800000 */
[----:B------:R-:W-:-:S07]  /*03d0*/  MOV R0, R16 ;  /* 0x0000001000007202 */ /* 0x000fce0000000f00 */
.L_x_5:
[----:B-1----:R-:W1:Y:S01]  /*03e0*/  LDC R22, c[0x0][0x3c8] ;  /* 0x0000f200ff167b82 */ /* 0x002e620000000800 */
[----:B------:R-:W-:Y:S01]  /*03f0*/  BSSY.RECONVERGENT B1, `(.L_x_2) ;  /* 0x0000026000017945 */ /* 0x000fe20003800200 */
[----:B-1----:R-:W-:-:S13]  /*0400*/  ISETP.GE.AND P0, PT, R17, R22, PT ;  /* 0x000000161100720c */ /* 0x002fda0003f06270 */
[----:B------:R-:W-:Y:S05]  /*0410*/  @P0 BRA `(.L_x_3) ;  /* 0x00000000008c0947 */ /* 0x000fea0003800000 */
[----:B------:R-:W1:Y:S01]  /*0420*/  S2UR UR5, SR_CgaCtaId ;  /* 0x00000000000579c3 */ /* 0x000e620000008800 */
[----:B------:R-:W2:Y:S01]  /*0430*/  LDCU.64 UR6, c[0x0][0x3b0] ;  /* 0x00007600ff0677ac */ /* 0x000ea20008000a00 */
[----:B------:R-:W-:Y:S01]  /*0440*/  MOV R4, UR43 ;  /* 0x0000002b00047c02 */ /* 0x000fe20008000f00 */
[C---:B------:R-:W-:Y:S01]  /*0450*/  IMAD R20, R0.reuse, UR51, RZ ;  /* 0x0000003300147c24 */ /* 0x040fe2000f8e02ff */
[----:B------:R-:W-:Y:S01]  /*0460*/  IADD3 R3, PT, PT, R0, UR54, RZ ;  /* 0x0000003600037c10 */ /* 0x000fe2000fffe0ff */
[----:B------:R-:W-:Y:S01]  /*0470*/  USHF.R.S32.HI UR4, URZ, 0x1f, UR43 ;  /* 0x0000001fff047899 */ /* 0x000fe2000801142b */
[----:B------:R-:W-:Y:S01]  /*0480*/  MOV R12, R17 ;  /* 0x00000011000c7202 */ /* 0x000fe20000000f00 */
[----:B------:R-:W3:Y:S02]  /*0490*/  LDCU.64 UR8, c[0x0][0x380] ;  /* 0x00007000ff0877ac */ /* 0x000ee40008000a00 */
[----:B------:R-:W-:Y:S02]  /*04a0*/  IMAD R3, R3, R22, RZ ;  /* 0x0000001603037224 */ /* 0x000fe400078e02ff */
[----:B------:R-:W-:Y:S01]  /*04b0*/  MOV R5, UR4 ;  /* 0x0000000400057c02 */ /* 0x000fe20008000f00 */
[----:B------:R-:W-:-:S02]  /*04c0*/  UMOV UR4, 0x400 ;  /* 0x0000040000047882 */ /* 0x000fc40000000000 */
[----:B------:R-:W-:Y:S01]  /*04d0*/  IMAD.WIDE.U32 R4, R15, 0x4, R4 ;  /* 0x000000040f047825 */ /* 0x000fe200078e0004 */
[----:B--2---:R-:W-:Y:S02]  /*04e0*/  ULEA UR6, UR6, UR7, 0x1 ;  /* 0x0000000706067291 */ /* 0x004fe4000f8e08ff */
[----:B------:R-:W-:Y:S01]  /*04f0*/  IADD3 R11, P0, PT, R3, R4, RZ ;  /* 0x00000004030b7210 */ /* 0x000fe20007f1e0ff */
[----:B-1----:R-:W-:-:S03]  /*0500*/  ULEA UR4, UR5, UR4, 0x18 ;  /* 0x0000000405047291 */ /* 0x002fc6000f8ec0ff */
[----:B------:R-:W-:Y:S02]  /*0510*/  LEA.HI.X.SX32 R6, R3, R5, 0x1, P0 ;  /* 0x0000000503067211 */ /* 0x000fe400000f0eff */
[C---:B---3--:R-:W-:Y:S02]  /*0520*/  LEA R10, P0, R11.reuse, UR8, 0x2 ;  /* 0x000000080b0a7c11 */ /* 0x048fe4000f8010ff */
[----:B------:R-:W-:Y:S02]  /*0530*/  IADD3 R4, PT, PT, R0, UR6, RZ ;  /* 0x0000000600047c10 */ /* 0x000fe4000fffe0ff */
[----:B------:R-:W-:Y:S02]  /*0540*/  LEA.HI.X R11, R11, UR9, R6, 0x2, P0 ;  /* 0x000000090b0b7c11 */ /* 0x000fe400080f1406 */
[----:B------:R-:W-:Y:S02]  /*0550*/  LEA R3, R15, UR4, 0x4 ;  /* 0x000000040f037c11 */ /* 0x000fe4000f8e20ff */
[----:B------:R-:W-:-:S07]  /*0560*/  SHF.L.U32 R18, R4, 0x2, RZ ;  /* 0x0000000204127819 */ /* 0x000fce00000006ff */
.L_x_4:
[----:B01----:R0:W2:Y:S01]  /*0570*/  LDG.E.128.CONSTANT R4, desc[UR36][R10.64] ;  /* 0x000000240a047981 */ /* 0x0030a2000c1e9d00 */
[----:B------:R-:W-:Y:S01]  /*0580*/  IADD3 R13, PT, PT, R20, R3, RZ ;  /* 0x00000003140d7210 */ /* 0x000fe20007ffe0ff */
[-C--:B------:R-:W-:Y:S01]  /*0590*/  IMAD R14, R18, R22.reuse, R3 ;  /* 0x00000016120e7224 */ /* 0x080fe200078e0203 */
[----:B------:R-:W-:Y:S02]  /*05a0*/  IADD3 R12, PT, PT, R12, UR50, RZ ;  /* 0x000000320c0c7c10 */ /* 0x000fe4000fffe0ff */
[----:B------:R-:W-:Y:S02]  /*05b0*/  MOV R9, UR49 ;  /* 0x0000003100097c02 */ /* 0x000fe40008000f00 */
[----:B------:R-:W-:Y:S02]  /*05c0*/  ISETP.GE.AND P0, PT, R12, R22, PT ;  /* 0x000000160c00720c */ /* 0x000fe40003f06270 */
[----:B------:R-:W-:Y:S01]  /*05d0*/  MOV R24, UR49 ;  /* 0x0000003100187c02 */ /* 0x000fe20008000f00 */
[----:B------:R-:W-:-:S03]  /*05e0*/  IMAD.WIDE.U32 R8, R9, 0x10, R10 ;  /* 0x0000001009087825 */ /* 0x000fc600078e000a */
[----:B------:R-:W-:Y:S02]  /*05f0*/  LEA R3, R24, R3, 0x4 ;  /* 0x0000000318037211 */ /* 0x000fe400078e20ff */
[----:B0-----:R-:W-:Y:S02]  /*0600*/  MOV R10, R8 ;  /* 0x00000008000a7202 */ /* 0x001fe40000000f00 */
[----:B------:R-:W-:Y:S01]  /*0610*/  MOV R11, R9 ;  /* 0x00000009000b7202 */ /* 0x000fe20000000f00 */
[----:B--2---:R1:W-:Y:S04]  /*0620*/  STS.128 [R13], R4 ;  /* 0x000000040d007388 */ /* 0x0043e80000000c00 */
[----:B------:R1:W-:Y:S01]  /*0630*/  STS.128 [R14], RZ ;  /* 0x000000ff0e007388 */ /* 0x0003e20000000c00 */
[----:B------:R-:W-:Y:S05]  /*0640*/  @!P0 BRA `(.L_x_4) ;  /* 0xfffffffc00c88947 */ /* 0x000fea000383ffff */
.L_x_3:
[----:B0-----:R-:W-:Y:S05]  /*0650*/  BSYNC.RECONVERGENT B1 ;  /* 0x0000000000017941 */ /* 0x001fea0003800200 */
.L_x_2:
[----:B------:R-:W-:-:S04]  /*0660*/  IADD3 R0, PT, PT, R0, UR46, RZ ;  /* 0x0000002e00007c10 */ /* 0x000fc8000fffe0ff */
[----:B------:R-:W-:-:S13]  /*0670*/  ISETP.GE.AND P0, PT, R0, UR48, PT ;  /* 0x0000003000007c0c */ /* 0x000fda000bf06270 */
[----:B------:R-:W-:Y:S05]  /*0680*/  @!P0 BRA `(.L_x_5) ;  /* 0xfffffffc00548947 */ /* 0x000fea000383ffff */
.L_x_1:
[----:B0-----:R-:W-:Y:S05]  /*0690*/  BSYNC.RECONVERGENT B0 ;  /* 0x0000000000007941 */ /* 0x001fea0003800200 */
.L_x_0:
[----:B------:R-:W0:Y:S01]  /*06a0*/  S2R R0, SR_TID.Y ;  /* 0x0000000000007919 */ /* 0x000e220000002200 */
[----:B------:R-:W-:Y:S01]  /*06b0*/  BSSY.RECONVERGENT B0, `(.L_x_6) ;  /* 0x0000018000007945 */ /* 0x000fe20003800200 */
[----:B0-----:R-:W-:-:S05]  /*06c0*/  IMAD R0, R0, UR49, R15 ;  /* 0x0000003100007c24 */ /* 0x001fca000f8e020f */
[----:B------:R-:W-:-:S04]  /*06d0*/  SHF.L.U32 R0, R0, 0x2, RZ ;  /* 0x0000000200007819 */ /* 0x000fc800000006ff */
[----:B------:R-:W-:-:S13]  /*06e0*/  ISETP.GE.AND P0, PT, R0, UR48, PT ;  /* 0x0000003000007c0c */ /* 0x000fda000bf06270 */
[----:B------:R-:W-:Y:S05]  /*06f0*/  @P0 BRA `(.L_x_7) ;  /* 0x00000000004c0947 */ /* 0x000fea0003800000 */
[----:B------:R-:W-:Y:S02]  /*0700*/  MOV R12, UR54 ;  /* 0x00000036000c7c02 */ /* 0x000fe40008000f00 */
[----:B-1----:R-:W-:Y:S02]  /*0710*/  MOV R4, 0xff800000 ;  /* 0xff80000000047802 */ /* 0x002fe40000000f00 */
[----:B------:R-:W-:Y:S02]  /*0720*/  MOV R5, 0xff800000 ;  /* 0xff80000000057802 */ /* 0x000fe40000000f00 */
[----:B------:R-:W-:Y:S02]  /*0730*/  MOV R6, 0xff800000 ;  /* 0xff80000000067802 */ /* 0x000fe40000000f00 */
[----:B------:R-:W-:Y:S02]  /*0740*/  MOV R7, 0xff800000 ;  /* 0xff80000000077802 */ /* 0x000fe40000000f00 */
[----:B------:R-:W-:-:S07]  /*0750*/  SHF.R.S32.HI R12, RZ, 0x1f, R12 ;  /* 0x0000001fff0c7819 */ /* 0x000fce000001140c */
.L_x_8:
[C---:B------:R-:W-:Y:S02]  /*0760*/  IADD3 R3, P0, PT, R0.reuse, UR54, RZ ;  /* 0x0000003600037c10 */ /* 0x040fe4000ff1e0ff */
[----:B------:R-:W-:Y:S02]  /*0770*/  IADD3 R0, PT, PT, R0, UR53, RZ ;  /* 0x0000003500007c10 */ /* 0x000fe4000fffe0ff */
[----:B0-----:R-:W-:Y:S02]  /*0780*/  IADD3.X R8, PT, PT, RZ, R12, RZ, P0, !PT ;  /* 0x0000000cff087210 */ /* 0x001fe400007fe4ff */
[C---:B------:R-:W-:Y:S02]  /*0790*/  SHF.L.U32 R10, R3.reuse, 0x2, RZ ;  /* 0x00000002030a7819 */ /* 0x040fe400000006ff */
[----:B------:R-:W-:Y:S02]  /*07a0*/  SHF.L.U64.HI R3, R3, 0x2, R8 ;  /* 0x0000000203037819 */ /* 0x000fe40000010208 */
[----:B------:R-:W-:-:S02]  /*07b0*/  IADD3 R8, P0, PT, R10, UR40, RZ ;  /* 0x000000280a087c10 */ /* 0x000fc4000ff1e0ff */
[----:B------:R-:W-:Y:S02]  /*07c0*/  IADD3 R10, P1, PT, R10, UR38, RZ ;  /* 0x000000260a0a7c10 */ /* 0x000fe4000ff3e0ff */
[C---:B------:R-:W-:Y:S02]  /*07d0*/  IADD3.X R9, PT, PT, R3.reuse, UR41, RZ, P0, !PT ;  /* 0x0000002903097c10 */ /* 0x040fe400087fe4ff */
[----:B------:R-:W-:Y:S02]  /*07e0*/  IADD3.X R11, PT, PT, R3, UR39, RZ, P1, !PT ;  /* 0x00000027030b7c10 */ /* 0x000fe40008ffe4ff */
[----:B------:R-:W-:Y:S01]  /*07f0*/  ISETP.GE.AND P0, PT, R0, UR48, PT ;  /* 0x0000003000007c0c */ /* 0x000fe2000bf06270 */
[----:B------:R0:W-:Y:S04]  /*0800*/  STG.E.128 desc[UR36][R8.64], RZ ;  /* 0x000000ff08007986 */ /* 0x0001e8000c101d24 */
[----:B------:R0:W-:Y:S08]  /*0810*/  STG.E.128 desc[UR36][R10.64], R4 ;  /* 0x000000040a007986 */ /* 0x0001f0000c101d24 */
[----:B------:R-:W-:Y:S05]  /*0820*/  @!P0 BRA `(.L_x_8) ;  /* 0xfffffffc00cc8947 */ /* 0x000fea000383ffff */
.L_x_7:
[----:B------:R-:W-:Y:S05]  /*0830*/  BSYNC.RECONVERGENT B0 ;  /* 0x0000000000007941 */ /* 0x000fea0003800200 */
.L_x_6:
[----:B------:R-:W2:Y:S02]  /*0840*/  LDCU UR4, c[0x0][0x3b8] ;  /* 0x00007700ff0477ac */ /* 0x000ea40008000800 */
[----:B--2---:R-:W-:Y:S01]  /*0850*/  UISETP.GE.AND UP0, UPT, UR4, 0x1, UPT ;  /* 0x000000010400788c */ /* 0x004fe2000bf06270 */
[----:B------:R-:W-:Y:S08]  /*0860*/  BAR.SYNC.DEFER_BLOCKING 0x0 ;  /* 0x0000000000007b1d */ /* 0x000ff00000010000 */
[----:B------:R-:W-:Y:S05]  /*0870*/  BRA.U !UP0, `(.L_x_9) ;  /* 0x0000003108607547 */ /* 0x000fea000b800000 */
[----:B------:R-:W-:-:S07]  /*0880*/  HFMA2 R18, -RZ, RZ, 0, 0 ;  /* 0x00000000ff127431 */ /* 0x000fce00000001ff */
.L_x_30:
[----:B------:R-:W2:Y:S01]  /*0890*/  LDC R3, c[0x0][0x3b0] ;  /* 0x0000ec00ff037b82 */ /* 0x000ea20000000800 */
[----:B------:R-:W3:Y:S01]  /*08a0*/  LDCU UR4, c[0x0][0x3c0] ;  /* 0x00007800ff0477ac */ /* 0x000ee20008000800 */
[C---:B01----:R-:W-:Y:S01]  /*08b0*/  IADD3 R4, PT, PT, -R18.reuse, RZ, RZ ;  /* 0x000000ff12047210 */ /* 0x043fe20007ffe1ff */
[----:B------:R-:W-:Y:S01]  /*08c0*/  BSSY.RECONVERGENT B6, `(.L_x_10) ;  /* 0x000001c000067945 */ /* 0x000fe20003800200 */
[----:B------:R-:W-:Y:S01]  /*08d0*/  MOV R23, R18 ;  /* 0x0000001200177202 */ /* 0x000fe20000000f00 */
[----:B------:R-:W0:Y:S01]  /*08e0*/  LDCU UR5, c[0x0][0x3b8] ;  /* 0x00007700ff0577ac */ /* 0x000e220008000800 */
[----:B--2---:R-:W-:-:S05]  /*08f0*/  IMAD R0, R18, R3, R3 ;  /* 0x0000000312007224 */ /* 0x004fca00078e0203 */
[----:B---3--:R-:W-:Y:S02]  /*0900*/  VIMNMX R19, PT, PT, R0, UR4, PT ;  /* 0x0000000400137c48 */ /* 0x008fe4000bfe0100 */
[----:B------:R-:W-:-:S03]  /*0910*/  IADD3 R0, PT, PT, R18, 0x1, RZ ;  /* 0x0000000112007810 */ /* 0x000fc60007ffe0ff */
[----:B------:R-:W-:Y:S01]  /*0920*/  IMAD R19, R3, R4, R19 ;  /* 0x0000000403137224 */ /* 0x000fe200078e0213 */
[----:B0-----:R-:W-:Y:S02]  /*0930*/  ISETP.NE.AND P1, PT, R0, UR5, PT ;  /* 0x0000000500007c0c */ /* 0x001fe4000bf25270 */
[----:B------:R-:W-:Y:S02]  /*0940*/  MOV R18, R0 ;  /* 0x0000000000127202 */ /* 0x000fe40000000f00 */
[----:B------:R-:W-:Y:S02]  /*0950*/  LOP3.LUT P0, RZ, R19, 0x3, RZ, 0xc0, !PT ;  /* 0x0000000313ff7812 */ /* 0x000fe4000780c0ff */
[----:B------:R-:W-:-:S11]  /*0960*/  P2R R22, PR, RZ, 0x2 ;  /* 0x00000002ff167803 */ /* 0x000fd60000000000 */
[----:B------:R-:W-:Y:S05]  /*0970*/  @!P0 BRA `(.L_x_11) ;  /* 0x0000000000408947 */ /* 0x000fea0003800000 */
[----:B------:R-:W-:Y:S01]  /*0980*/  MOV R0, 0x0 ;  /* 0x0000000000007802 */ /* 0x000fe20000000f00 */
[----:B------:R-:W0:Y:S01]  /*0990*/  LDCU.64 UR4, c[0x4][0x10] ;  /* 0x01000200ff0477ac */ /* 0x000e220008000a00 */
[----:B------:R-:W-:Y:S01]  /*09a0*/  HFMA2 R8, -RZ, RZ, 0, 4.5299530029296875e-06 ;  /* 0x0000004cff087431 */ /* 0x000fe200000001ff */
[----:B------:R-:W-:Y:S01]  /*09b0*/  MOV R12, 0x1 ;  /* 0x00000001000c7802 */ /* 0x000fe20000000f00 */
[----:B------:R1:W2:Y:S01]  /*09c0*/  LDC.64 R14, c[0x4][R0] ;  /* 0x01000000000e7b82 */ /* 0x0002a20000000a00 */
[----:B------:R-:W3:Y:S01]  /*09d0*/  LDCU.64 UR6, c[0x4][0x18] ;  /* 0x01000300ff0677ac */ /* 0x000ee20008000a00 */
[----:B------:R-:W-:Y:S01]  /*09e0*/  HFMA2 R13, -RZ, RZ, 0, 0 ;  /* 0x00000000ff0d7431 */ /* 0x000fe200000001ff */
[----:B------:R-:W4:Y:S01]  /*09f0*/  LDCU.64 UR8, c[0x4][0x8] ;  /* 0x01000100ff0877ac */ /* 0x000f220008000a00 */
[----:B0-----:R-:W-:Y:S02]  /*0a00*/  MOV R4, UR4 ;  /* 0x0000000400047c02 */ /* 0x001fe40008000f00 */
[----:B------:R-:W-:-:S02]  /*0a10*/  MOV R5, UR5 ;  /* 0x0000000500057c02 */ /* 0x000fc40008000f00 */
[----:B---3--:R-:W-:Y:S02]  /*0a20*/  MOV R6, UR6 ;  /* 0x0000000600067c02 */ /* 0x008fe40008000f00 */
[----:B------:R-:W-:Y:S02]  /*0a30*/  MOV R7, UR7 ;  /* 0x0000000700077c02 */ /* 0x000fe40008000f00 */
[----:B----4-:R-:W-:Y:S02]  /*0a40*/  MOV R10, UR8 ;  /* 0x00000008000a7c02 */ /* 0x010fe40008000f00 */
[----:B-1----:R-:W-:-:S07]  /*0a50*/  MOV R11, UR9 ;  /* 0x00000009000b7c02 */ /* 0x002fce0008000f00 */
[----:B------:R-:W-:-:S07]  /*0a60*/  LEPC R20, `(.L_x_11) ;  /* 0x000000001014794e */ /* 0x000fce0000000000 */
[----:B--2---:R-:W-:Y:S05]  /*0a70*/  CALL.ABS.NOINC R14 ;  /* 0x000000000e007343 */ /* 0x004fea0003c00000 */
.L_x_11:
[----:B------:R-:W-:Y:S05]  /*0a80*/  BSYNC.RECONVERGENT B6 ;  /* 0x0000000000067941 */ /* 0x000fea0003800200 */
.L_x_10:
[----:B------:R-:W-:-:S13]  /*0a90*/  ISETP.GE.AND P0, PT, R16, R19, PT ;  /* 0x000000131000720c */ /* 0x000fda0003f06270 */
[----:B------:R-:W-:Y:S05]  /*0aa0*/  @P0 BRA `(.L_x_12) ;  /* 0x0000000000940947 */ /* 0x000fea0003800000 */
[----:B------:R-:W-:-:S07]  /*0ab0*/  MOV R0, R16 ;  /* 0x0000001000007202 */ /* 0x000fce0000000f00 */
.L_x_16:
[----:B0-----:R-:W0:Y:S01]  /*0ac0*/  LDC R20, c[0x0][0x3c8] ;  /* 0x0000f200ff147b82 */ /* 0x001e220000000800 */
[----:B------:R-:W-:Y:S01]  /*0ad0*/  BSSY.RECONVERGENT B0, `(.L_x_13) ;  /* 0x000001f000007945 */ /* 0x000fe20003800200 */
[----:B0-----:R-:W-:-:S13]  /*0ae0*/  ISETP.GE.AND P0, PT, R17, R20, PT ;  /* 0x000000141100720c */ /* 0x001fda0003f06270 */
[----:B------:R-:W-:Y:S05]  /*0af0*/  @P0 BRA `(.L_x_14) ;  /* 0x0000000000700947 */ /* 0x000fea0003800000 */
[----:B------:R-:W0:Y:S01]  /*0b00*/  LDCU UR4, c[0x0][0x3b0] ;  /* 0x00007600ff0477ac */ /* 0x000e220008000800 */
[----:B------:R-:W-:Y:S01]  /*0b10*/  MOV R15, UR45 ;  /* 0x0000002d000f7c02 */ /* 0x000fe20008000f00 */
[----:B0-----:R-:W-:-:S04]  /*0b20*/  IMAD R3, R23, UR4, R0 ;  /* 0x0000000417037c24 */ /* 0x001fc8000f8e0200 */
[----:B------:R-:W-:-:S05]  /*0b30*/  IMAD R3, R3, R20, RZ ;  /* 0x0000001403037224 */ /* 0x000fca00078e02ff */
[----:B------:R-:W-:Y:S02]  /*0b40*/  IADD3 R14, P0, PT, R3, UR45, RZ ;  /* 0x0000002d030e7c10 */ /* 0x000fe4000ff1e0ff */
[----:B------:R-:W-:Y:S02]  /*0b50*/  SHF.R.S32.HI R4, RZ, 0x1f, R3 ;  /* 0x0000001fff047819 */ /* 0x000fe40000011403 */
[----:B------:R-:W-:Y:S02]  /*0b60*/  MOV R3, R17 ;  /* 0x0000001100037202 */ /* 0x000fe40000000f00 */
[----:B------:R-:W-:-:S07]  /*0b70*/  LEA.HI.X.SX32 R15, R15, R4, 0x1, P0 ;  /* 0x000000040f0f7211 */ /* 0x000fce00000f0eff */
.L_x_15:
[----:B0-----:R-:W0:Y:S01]  /*0b80*/  LDCU.64 UR4, c[0x0][0x388] ;  /* 0x00007100ff0477ac */ /* 0x001e220008000a00 */
[----:B------:R-:W-:Y:S01]  /*0b90*/  IADD3 R6, P0, PT, R3, R14, RZ ;  /* 0x0000000e03067210 */ /* 0x000fe20007f1e0ff */
[----:B------:R-:W1:Y:S03]  /*0ba0*/  LDCU.64 UR6, c[0x0][0x390] ;  /* 0x00007200ff0677ac */ /* 0x000e660008000a00 */
[----:B------:R-:W-:Y:S02]  /*0bb0*/  IADD3.X R5, PT, PT, RZ, R15, RZ, P0, !PT ;  /* 0x0000000fff057210 */ /* 0x000fe400007fe4ff */
[C---:B------:R-:W-:Y:S02]  /*0bc0*/  SHF.L.U32 R8, R6.reuse, 0x2, RZ ;  /* 0x0000000206087819 */ /* 0x040fe400000006ff */
[----:B------:R-:W-:Y:S02]  /*0bd0*/  SHF.L.U64.HI R6, R6, 0x2, R5 ;  /* 0x0000000206067819 */ /* 0x000fe40000010205 */
[----:B0-----:R-:W-:-:S02]  /*0be0*/  IADD3 R4, P0, PT, R8, UR4, RZ ;  /* 0x0000000408047c10 */ /* 0x001fc4000ff1e0ff */
[----:B-1----:R-:W-:Y:S02]  /*0bf0*/  IADD3 R8, P1, PT, R8, UR6, RZ ;  /* 0x0000000608087c10 */ /* 0x002fe4000ff3e0ff */
[C---:B------:R-:W-:Y:S02]  /*0c00*/  IADD3.X R5, PT, PT, R6.reuse, UR5, RZ, P0, !PT ;  /* 0x0000000506057c10 */ /* 0x040fe400087fe4ff */
[----:B------:R-:W-:-:S04]  /*0c10*/  IADD3.X R9, PT, PT, R6, UR7, RZ, P1, !PT ;  /* 0x0000000706097c10 */ /* 0x000fc80008ffe4ff */
[----:B------:R-:W2:Y:S04]  /*0c20*/  LDG.E.128.CONSTANT R4, desc[UR36][R4.64] ;  /* 0x0000002404047981 */ /* 0x000ea8000c1e9d00 */
[----:B------:R-:W3:Y:S01]  /*0c30*/  LDG.E.128.CONSTANT R8, desc[UR36][R8.64] ;  /* 0x0000002408087981 */ /* 0x000ee2000c1e9d00 */
[----:B------:R-:W-:Y:S01]  /*0c40*/  IMAD R12, R0, R20, R3 ;  /* 0x00000014000c7224 */ /* 0x000fe200078e0203 */
[----:B------:R-:W-:-:S04]  /*0c50*/  IADD3 R3, PT, PT, R3, UR50, RZ ;  /* 0x0000003203037c10 */ /* 0x000fc8000fffe0ff */
[C---:B------:R-:W-:Y:S02]  /*0c60*/  LEA R13, R12.reuse, UR44, 0x2 ;  /* 0x0000002c0c0d7c11 */ /* 0x040fe4000f8e10ff */
[----:B------:R-:W-:Y:S02]  /*0c70*/  LEA R12, R12, UR52, 0x2 ;  /* 0x000000340c0c7c11 */ /* 0x000fe4000f8e10ff */
[----:B------:R-:W-:Y:S01]  /*0c80*/  ISETP.GE.AND P0, PT, R3, R20, PT ;  /* 0x000000140300720c */ /* 0x000fe20003f06270 */
[----:B--2---:R0:W-:Y:S04]  /*0c90*/  STS.128 [R13], R4 ;  /* 0x000000040d007388 */ /* 0x0041e80000000c00 */
[----:B---3--:R0:W-:Y:S08]  /*0ca0*/  STS.128 [R12], R8 ;  /* 0x000000080c007388 */ /* 0x0081f00000000c00 */
[----:B------:R-:W-:Y:S05]  /*0cb0*/  @!P0 BRA `(.L_x_15) ;  /* 0xfffffffc00b08947 */ /* 0x000fea000383ffff */
.L_x_14:
[----:B------:R-:W-:Y:S05]  /*0cc0*/  BSYNC.RECONVERGENT B0 ;  /* 0x0000000000007941 */ /* 0x000fea0003800200 */
.L_x_13:
[----:B------:R-:W-:-:S04]  /*0cd0*/  IADD3 R0, PT, PT, R0, UR46, RZ ;  /* 0x0000002e00007c10 */ /* 0x000fc8000fffe0ff */
[----:B------:R-:W-:-:S13]  /*0ce0*/  ISETP.GE.AND P0, PT, R0, R19, PT ;  /* 0x000000130000720c */ /* 0x000fda0003f06270 */
[----:B------:R-:W-:Y:S05]  /*0cf0*/  @!P0 BRA `(.L_x_16) ;  /* 0xfffffffc00708947 */ /* 0x000fea000383ffff */
.L_x_12:
[----:B------:R-:W-:Y:S01]  /*0d00*/  ISETP.GE.AND P0, PT, R16, UR48, PT ;  /* 0x0000003010007c0c */ /* 0x000fe2000bf06270 */
[----:B------:R-:W-:Y:S05]  /*0d10*/  WARPSYNC.ALL ;  /* 0x0000000000007948 */ /* 0x000fea0003800000 */
[----:B------:R-:W-:Y:S06]  /*0d20*/  BAR.SYNC.DEFER_BLOCKING 0x0 ;  /* 0x0000000000007b1d */ /* 0x000fec0000010000 */
[----:B------:R-:W-:Y:S04]  /*0d30*/  BSSY B1, `(.L_x_17) ;  /* 0x00002ca000017945 */ /* 0x000fe80003800000 */
[----:B------:R-:W-:Y:S05]  /*0d40*/  @P0 BRA `(.L_x_18) ;  /* 0x0000002c00200947 */ /* 0x000fea0003800000 */
[----:B------:R-:W-:-:S07]  /*0d50*/  MOV R21, R16 ;  /* 0x0000001000157202 */ /* 0x000fce0000000f00 */
.L_x_29:
[----:B0-----:R-:W-:Y:S01]  /*0d60*/  HFMA2 R5, -RZ, RZ, 0, 2.384185791015625e-07 ;  /* 0x00000004ff057431 */ /* 0x001fe200000001ff */
[----:B------:R-:W-:Y:S02]  /*0d70*/  IADD3 R6, PT, PT, R21, UR54, RZ ;  /* 0x0000003615067c10 */ /* 0x000fe4000fffe0ff */
[----:B------:R-:W-:-:S03]  /*0d80*/  MOV R7, 0x4 ;  /* 0x0000000400077802 */ /* 0x000fc60000000f00 */
[----:B------:R-:W-:-:S04]  /*0d90*/  IMAD.WIDE R4, R6, R5, UR38 ;  /* 0x0000002606047e25 */ /* 0x000fc8000f8e0205 */
[----:B------:R-:W-:Y:S01]  /*0da0*/  IMAD.WIDE R6, R6, R7, UR40 ;  /* 0x0000002806067e25 */ /* 0x000fe2000f8e0207 */
[----:B------:R0:W5:Y:S04]  /*0db0*/  LDG.E R41, desc[UR36][R4.64] ;  /* 0x0000002404297981 */ /* 0x000168000c1e1900 */
[----:B------:R0:W5:Y:S01]  /*0dc0*/  LDG.E R20, desc[UR36][R6.64] ;  /* 0x0000002406147981 */ /* 0x000162000c1e1900 */
[----:B------:R-:W-:Y:S01]  /*0dd0*/  ISETP.GE.AND P0, PT, R19, 0x1, PT ;  /* 0x000000011300780c */ /* 0x000fe20003f06270 */
[----:B------:R-:W-:-:S12]  /*0de0*/  BSSY B0, `(.L_x_19) ;  /* 0x00002b2000007945 */ /* 0x000fd80003800000 */
[----:B0-----:R-:W-:Y:S05]  /*0df0*/  @!P0 BRA `(.L_x_20) ;  /* 0x0000002800c08947 */ /* 0x001fea0003800000 */
[----:B-----5:R-:W-:Y:S02]  /*0e00*/  MOV R23, R41 ;  /* 0x0000002900177202 */ /* 0x020fe40000000f00 */
[----:B------:R-:W-:-:S07]  /*0e10*/  MOV R3, RZ ;  /* 0x000000ff00037202 */ /* 0x000fce0000000f00 */
.L_x_28:
[----:B0-----:R-:W0:Y:S01]  /*0e20*/  LDC R0, c[0x0][0x3c8] ;  /* 0x0000f200ff007b82 */ /* 0x001e220000000800 */
[----:B------:R-:W-:Y:S01]  /*0e30*/  BSSY.RECONVERGENT B2, `(.L_x_21) ;  /* 0x0000087000027945 */ /* 0x000fe20003800200 */
[----:B------:R-:W-:Y:S01]  /*0e40*/  HFMA2 R46, -RZ, RZ, 0, 0 ;  /* 0x00000000ff2e7431 */ /* 0x000fe200000001ff */
[----:B------:R-:W-:Y:S02]  /*0e50*/  CS2R R44, SRZ ;  /* 0x00000000002c7805 */ /* 0x000fe4000001ff00 */
[----:B------:R-:W-:Y:S02]  /*0e60*/  CS2R R42, SRZ ;  /* 0x00000000002a7805 */ /* 0x000fe4000001ff00 */
[----:B------:R-:W-:Y:S02]  /*0e70*/  CS2R R40, SRZ ;  /* 0x0000000000287805 */ /* 0x000fe4000001ff00 */
[----:B------:R-:W-:Y:S02]  /*0e80*/  CS2R R38, SRZ ;  /* 0x0000000000267805 */ /* 0x000fe4000001ff00 */
[----:B------:R-:W-:-:S02]  /*0e90*/  CS2R R36, SRZ ;  /* 0x0000000000247805 */ /* 0x000fc4000001ff00 */
[----:B------:R-:W-:Y:S02]  /*0ea0*/  CS2R R34, SRZ ;  /* 0x0000000000227805 */ /* 0x000fe4000001ff00 */
[----:B------:R-:W-:Y:S02]  /*0eb0*/  CS2R R32, SRZ ;  /* 0x0000000000207805 */ /* 0x000fe4000001ff00 */
[----:B------:R-:W-:Y:S02]  /*0ec0*/  MOV R13, RZ ;  /* 0x000000ff000d7202 */ /* 0x000fe40000000f00 */
[----:B0-----:R-:W-:-:S13]  /*0ed0*/  ISETP.GE.AND P0, PT, R17, R0, PT ;  /* 0x000000001100720c */ /* 0x001fda0003f06270 */
[----:B------:R-:W-:Y:S05]  /*0ee0*/  @P0 BRA `(.L_x_22) ;  /* 0x0000000400ec0947 */ /* 0x000fea0003800000 */
[----:B------:R-:W0:Y:S01]  /*0ef0*/  S2R R5, SR_CgaCtaId ;  /* 0x0000000000057919 */ /* 0x000e220000008800 */
[----:B------:R-:W-:Y:S02]  /*0f00*/  MOV R12, 0x400 ;  /* 0x00000400000c7802 */ /* 0x000fe40000000f00 */
[----:B------:R-:W-:Y:S02]  /*0f10*/  MOV R46, RZ ;  /* 0x000000ff002e7202 */ /* 0x000fe40000000f00 */
[----:B------:R-:W-:Y:S02]  /*0f20*/  MOV R15, R17 ;  /* 0x00000011000f7202 */ /* 0x000fe40000000f00 */
[----:B0-----:R-:W-:-:S07]  /*0f30*/  LEA R12, R5, R12, 0x18 ;  /* 0x0000000c050c7211 */ /* 0x001fce00078ec0ff */
.L_x_23:
[-CC-:B------:R-:W-:Y:S02]  /*0f40*/  IMAD R5, R21, R0.reuse, R15.reuse ;  /* 0x0000000015057224 */ /* 0x180fe400078e020f */
[----:B------:R-:W-:Y:S01]  /*0f50*/  IMAD R47, R3, R0, R15 ;  /* 0x00000000032f7224 */ /* 0x000fe200078e020f */
[----:B------:R-:W-:Y:S02]  /*0f60*/  IADD3 R15, PT, PT, R15, UR50, RZ ;  /* 0x000000320f0f7c10 */ /* 0x000fe4000fffe0ff */
[----:B------:R-:W-:Y:S02]  /*0f70*/  LEA R8, R5, R12, 0x2 ;  /* 0x0000000c05087211 */ /* 0x000fe400078e10ff */
[----:B------:R-:W-:Y:S02]  /*0f80*/  LEA R47, R47, UR44, 0x2 ;  /* 0x0000002c2f2f7c11 */ /* 0x000fe4000f8e10ff */
[----:B------:R-:W-:Y:S02]  /*0f90*/  ISETP.GE.AND P1, PT, R15, R0, PT ;  /* 0x000000000f00720c */ /* 0x000fe40003f26270 */
[----:B------:R-:W-:Y:S01]  /*0fa0*/  LDS.128 R8, [R8] ;  /* 0x0000000008087984 */ /* 0x000fe20000000c00 */
[----:B------:R-:W-:-:S03]  /*0fb0*/  IADD3 R14, PT, PT, R47, UR51, RZ ;  /* 0x000000332f0e7c10 */ /* 0x000fc6000fffe0ff */
[----:B------:R-:W0:Y:S04]  /*0fc0*/  LDS.128 R24, [R47] ;  /* 0x000000002f187984 */ /* 0x000e280000000c00 */
[----:B------:R-:W1:Y:S01]  /*0fd0*/  LDS.128 R28, [R47+UR51] ;  /* 0x000000332f1c7984 */ /* 0x000e620008000c00 */
[----:B0-----:R-:W-:-:S04]  /*0fe0*/  FMUL R25, R9, R25 ;  /* 0x0000001909197220 */ /* 0x001fc80000400000 */
[----:B------:R-:W-:Y:S01]  /*0ff0*/  FFMA R5, R8, R24, R25 ;  /* 0x0000001808057223 */ /* 0x000fe20000000019 */
[----:B-1----:R-:W-:-:S03]  /*1000*/  FMUL R25, R9, R29 ;  /* 0x0000001d09197220 */ /* 0x002fc60000400000 */
[----:B------:R-:W-:Y:S01]  /*1010*/  FFMA R24, R10, R26, R5 ;  /* 0x0000001a0a187223 */ /* 0x000fe20000000005 */
[----:B------:R-:W-:Y:S01]  /*1020*/  FFMA R25, R8, R28, R25 ;  /* 0x0000001c08197223 */ /* 0x000fe20000000019 */
[----:B------:R-:W0:Y:S02]  /*1030*/  LDS.128 R4, [R14+UR51] ;  /* 0x000000330e047984 */ /* 0x000e240008000c00 */
[C---:B------:R-:W-:Y:S01]  /*1040*/  FFMA R24, R11.reuse, R27, R24 ;  /* 0x0000001b0b187223 */ /* 0x040fe20000000018 */
[----:B------:R-:W-:Y:S01]  /*1050*/  FFMA R30, R10, R30, R25 ;  /* 0x0000001e0a1e7223 */ /* 0x000fe20000000019 */
[----:B------:R-:W-:Y:S02]  /*1060*/  IADD3 R25, PT, PT, R14, UR51, RZ ;  /* 0x000000330e197c10 */ /* 0x000fe4000fffe0ff */
[----:B------:R-:W-:Y:S01]  /*1070*/  FADD R13, R24, R13 ;  /* 0x0000000d180d7221 */ /* 0x000fe20000000000 */
[----:B------:R-:W-:Y:S01]  /*1080*/  FFMA R31, R11, R31, R30 ;  /* 0x0000001f0b1f7223 */ /* 0x000fe2000000001e */
[----:B------:R-:W-:-:S02]  /*1090*/  IADD3 R28, PT, PT, R25, UR51, RZ ;  /* 0x00000033191c7c10 */ /* 0x000fc4000fffe0ff */
[----:B------:R-:W1:Y:S01]  /*10a0*/  LDS.128 R24, [R25+UR51] ;  /* 0x0000003319187984 */ /* 0x000e620008000c00 */
[----:B------:R-:W-:Y:S01]  /*10b0*/  FADD R32, R31, R32 ;  /* 0x000000201f207221 */ /* 0x000fe20000000000 */
[----:B0-----:R-:W-:-:S04]  /*10c0*/  FMUL R5, R9, R5 ;  /* 0x0000000509057220 */ /* 0x001fc80000400000 */
[----:B------:R-:W-:-:S04]  /*10d0*/  FFMA R5, R8, R4, R5 ;  /* 0x0000000408057223 */ /* 0x000fc80000000005 */
[----:B------:R-:W-:Y:S01]  /*10e0*/  FFMA R6, R10, R6, R5 ;  /* 0x000000060a067223 */ /* 0x000fe20000000005 */
[----:B-1----:R-:W-:-:S03]  /*10f0*/  FMUL R29, R9, R25 ;  /* 0x00000019091d7220 */ /* 0x002fc60000400000 */
[----:B------:R-:W-:Y:S02]  /*1100*/  FFMA R14, R11, R7, R6 ;  /* 0x000000070b0e7223 */ /* 0x000fe40000000006 */
[----:B------:R-:W0:Y:S01]  /*1110*/  LDS.128 R4, [R28+UR51] ;  /* 0x000000331c047984 */ /* 0x000e220008000c00 */
[----:B------:R-:W-:Y:S01]  /*1120*/  FFMA R29, R8, R24, R29 ;  /* 0x00000018081d7223 */ /* 0x000fe2000000001d */
[----:B------:R-:W-:Y:S01]  /*1130*/  IADD3 R24, PT, PT, R28, UR51, RZ ;  /* 0x000000331c187c10 */ /* 0x000fe2000fffe0ff */
[----:B------:R-:W-:Y:S02]  /*1140*/  FADD R33, R14, R33 ;  /* 0x000000210e217221 */ /* 0x000fe40000000000 */
[----:B------:R-:W-:Y:S01]  /*1150*/  FFMA R26, R10, R26, R29 ;  /* 0x0000001a0a1a7223 */ /* 0x000fe2000000001d */
[----:B------:R-:W-:Y:S01]  /*1160*/  IADD3 R14, PT, PT, R24, UR51, RZ ;  /* 0x00000033180e7c10 */ /* 0x000fe2000fffe0ff */
[----:B0-----:R-:W-:-:S04]  /*1170*/  FMUL R5, R9, R5 ;  /* 0x0000000509057220 */ /* 0x001fc80000400000 */
[----:B------:R-:W-:Y:S01]  /*1180*/  FFMA R29, R8, R4, R5 ;  /* 0x00000004081d7223 */ /* 0x000fe20000000005 */
[----:B------:R-:W-:Y:S02]  /*1190*/  FFMA R5, R11, R27, R26 ;  /* 0x0000001b0b057223 */ /* 0x000fe4000000001a */
[----:B------:R-:W0:Y:S01]  /*11a0*/  LDS.128 R24, [R24+UR51] ;  /* 0x0000003318187984 */ /* 0x000e220008000c00 */
[----:B------:R-:W-:Y:S01]  /*11b0*/  FFMA R6, R10, R6, R29 ;  /* 0x000000060a067223 */ /* 0x000fe2000000001d */
[----:B------:R-:W-:-:S03]  /*11c0*/  FADD R34, R5, R34 ;  /* 0x0000002205227221 */ /* 0x000fc60000000000 */
[----:B------:R-:W-:Y:S02]  /*11d0*/  FFMA R28, R11, R7, R6 ;  /* 0x000000070b1c7223 */ /* 0x000fe40000000006 */
[----:B------:R-:W1:Y:S02]  /*11e0*/  LDS.128 R4, [R14+UR51] ;  /* 0x000000330e047984 */ /* 0x000e640008000c00 */
[----:B------:R-:W-:Y:S01]  /*11f0*/  FADD R35, R28, R35 ;  /* 0x000000231c237221 */ /* 0x000fe20000000000 */
[----:B0-----:R-:W-:-:S04]  /*1200*/  FMUL R25, R9, R25 ;  /* 0x0000001909197220 */ /* 0x001fc80000400000 */
[----:B------:R-:W-:Y:S01]  /*1210*/  FFMA R25, R8, R24, R25 ;  /* 0x0000001808197223 */ /* 0x000fe20000000019 */
[----:B-1----:R-:W-:-:S03]  /*1220*/  FMUL R5, R9, R5 ;  /* 0x0000000509057220 */ /* 0x002fc60000400000 */
[----:B------:R-:W-:Y:S01]  /*1230*/  FFMA R26, R10, R26, R25 ;  /* 0x0000001a0a1a7223 */ /* 0x000fe20000000019 */
[----:B------:R-:W-:Y:S01]  /*1240*/  IADD3 R25, PT, PT, R14, UR51, RZ ;  /* 0x000000330e197c10 */ /* 0x000fe2000fffe0ff */
[----:B------:R-:W-:Y:S02]  /*1250*/  FFMA R29, R8, R4, R5 ;  /* 0x00000004081d7223 */ /* 0x000fe40000000005 */
[----:B------:R-:W-:Y:S01]  /*1260*/  FFMA R5, R11, R27, R26 ;  /* 0x0000001b0b057223 */ /* 0x000fe2000000001a */
[----:B------:R-:W-:Y:S02]  /*1270*/  IADD3 R28, PT, PT, R25, UR51, RZ ;  /* 0x00000033191c7c10 */ /* 0x000fe4000fffe0ff */
        /* <DEDUP_REMOVED lines=8> */
[----:B------:R-:W-:Y:S01]  /*1300*/  IADD3 R24, PT, PT, R28, UR51, RZ ;  /* 0x000000331c187c10 */ /* 0x000fe2000fffe0ff */
[----:B-1----:R-:W-:Y:S02]  /*1310*/  FMUL R5, R9, R5 ;  /* 0x0000000509057220 */ /* 0x002fe40000400000 */
[----:B------:R-:W-:Y:S01]  /*1320*/  FFMA R26, R10, R26, R29 ;  /* 0x0000001a0a1a7223 */ /* 0x000fe2000000001d */
[----:B------:R-:W-:Y:S01]  /*1330*/  IADD3 R14, PT, PT, R24, UR51, RZ ;  /* 0x00000033180e7c10 */ /* 0x000fe2000fffe0ff */
[----:B------:R-:W-:Y:S02]  /*1340*/  FFMA R29, R8, R4, R5 ;  /* 0x00000004081d7223 */ /* 0x000fe40000000005 */
        /* <DEDUP_REMOVED lines=28> */
[----:B------:R-:W-:Y:S01]  /*1510*/  IADD3 R47, PT, PT, R29, UR51, RZ ;  /* 0x000000331d2f7c10 */ /* 0x000fe2000fffe0ff */
[----:B------:R-:W0:Y:S01]  /*1520*/  LDS.128 R24, [R29+UR51] ;  /* 0x000000331d187984 */ /* 0x000e220008000c00 */
[----:B------:R-:W-:Y:S01]  /*1530*/  FFMA R6, R10, R6, R31 ;  /* 0x000000060a067223 */ /* 0x000fe2000000001f */
[----:B------:R-:W-:Y:S01]  /*1540*/  FADD R42, R5, R42 ;  /* 0x0000002a052a7221 */ /* 0x000fe20000000000 */
[----:B------:R-:W-:Y:S02]  /*1550*/  IADD3 R28, PT, PT, R47, UR51, RZ ;  /* 0x000000332f1c7c10 */ /* 0x000fe4000fffe0ff */
[----:B------:R-:W-:-:S02]  /*1560*/  FFMA R14, R11, R7, R6 ;  /* 0x000000070b0e7223 */ /* 0x000fc40000000006 */
[----:B------:R-:W1:Y:S02]  /*1570*/  LDS.128 R4, [R47+UR51] ;  /* 0x000000332f047984 */ /* 0x000e640008000c00 */
[----:B------:R-:W-:Y:S02]  /*1580*/  FADD R43, R14, R43 ;  /* 0x0000002b0e2b7221 */ /* 0x000fe40000000000 */
[----:B------:R-:W2:Y:S01]  /*1590*/  LDS.128 R28, [R28+UR51] ;  /* 0x000000331c1c7984 */ /* 0x000ea20008000c00 */
[----:B0-----:R-:W-:-:S04]  /*15a0*/  FMUL R25, R9, R25 ;  /* 0x0000001909197220 */ /* 0x001fc80000400000 */
[----:B------:R-:W-:Y:S01]  /*15b0*/  FFMA R25, R8, R24, R25 ;  /* 0x0000001808197223 */ /* 0x000fe20000000019 */
[----:B-1----:R-:W-:-:S03]  /*15c0*/  FMUL R5, R9, R5 ;  /* 0x0000000509057220 */ /* 0x002fc60000400000 */
[----:B------:R-:W-:Y:S01]  /*15d0*/  FFMA R26, R10, R26, R25 ;  /* 0x0000001a0a1a7223 */ /* 0x000fe20000000019 */
[----:B--2---:R-:W-:Y:S01]  /*15e0*/  FMUL R29, R9, R29 ;  /* 0x0000001d091d7220 */ /* 0x004fe20000400000 */
[C---:B------:R-:W-:Y:S02]  /*15f0*/  FFMA R5, R8.reuse, R4, R5 ;  /* 0x0000000408057223 */ /* 0x040fe40000000005 */
[----:B------:R-:W-:Y:S01]  /*1600*/  FFMA R27, R11, R27, R26 ;  /* 0x0000001b0b1b7223 */ /* 0x000fe2000000001a */
[----:B------:R-:W-:Y:S01]  /*1610*/  FFMA R29, R8, R28, R29 ;  /* 0x0000001c081d7223 */ /* 0x000fe2000000001d */
[C---:B------:R-:W-:Y:S02]  /*1620*/  FFMA R6, R10.reuse, R6, R5 ;  /* 0x000000060a067223 */ /* 0x040fe40000000005 */
[----:B------:R-:W-:Y:S01]  /*1630*/  FADD R44, R27, R44 ;  /* 0x0000002c1b2c7221 */ /* 0x000fe20000000000 */
[----:B------:R-:W-:Y:S01]  /*1640*/  FFMA R30, R10, R30, R29 ;  /* 0x0000001e0a1e7223 */ /* 0x000fe2000000001d */
[----:B------:R-:W-:-:S03]  /*1650*/  FFMA R6, R11, R7, R6 ;  /* 0x000000070b067223 */ /* 0x000fc60000000006 */
[----:B------:R-:W-:Y:S01]  /*1660*/  FFMA R31, R11, R31, R30 ;  /* 0x0000001f0b1f7223 */ /* 0x000fe2000000001e */
[----:B------:R-:W-:-:S03]  /*1670*/  FADD R45, R6, R45 ;  /* 0x0000002d062d7221 */ /* 0x000fc60000000000 */
[----:B------:R-:W-:Y:S01]  /*1680*/  FADD R46, R31, R46 ;  /* 0x0000002e1f2e7221 */ /* 0x000fe20000000000 */
[----:B------:R-:W-:Y:S06]  /*1690*/  @!P1 BRA `(.L_x_23) ;  /* 0xfffffff800289947 */ /* 0x000fec000383ffff */
.L_x_22:
[----:B------:R-:W-:Y:S05]  /*16a0*/  BSYNC.RECONVERGENT B2 ;  /* 0x0000000000027941 */ /* 0x000fea0003800200 */
.L_x_21:
[----:B------:R-:W-:-:S03]  /*16b0*/  UMOV UR4, 0xffffffff ;  /* 0xffffffff00047882 */ /* 0x000fc60000000000 */
[----:B------:R-:W-:Y:S05]  /*16c0*/  BRA.DIV UR4, `(.L_x_24) ;  /* 0x0000002604a87947 */ /* 0x000fea000b800000 */
[----:B------:R-:W0:Y:S04]  /*16d0*/  SHFL.DOWN PT, R14, R13, 0x4, 0x1f ;  /* 0x08801f000d0e7f89 */ /* 0x000e2800000e0000 */
[----:B------:R-:W1:Y:S04]  /*16e0*/  SHFL.DOWN PT, R5, R32, 0x4, 0x1f ;  /* 0x08801f0020057f89 */ /* 0x000e6800000e0000 */
[----:B------:R-:W2:Y:S04]  /*16f0*/  SHFL.DOWN PT, R6, R33, 0x4, 0x1f ;  /* 0x08801f0021067f89 */ /* 0x000ea800000e0000 */
[----:B------:R-:W3:Y:S04]  /*1700*/  SHFL.DOWN PT, R7, R34, 0x4, 0x1f ;  /* 0x08801f0022077f89 */ /* 0x000ee800000e0000 */
[----:B------:R-:W4:Y:S04]  /*1710*/  SHFL.DOWN PT, R27, R36, 0x4, 0x1f ;  /* 0x08801f00241b7f89 */ /* 0x000f2800000e0000 */
[----:B------:R-:W5:Y:S01]  /*1720*/  SHFL.DOWN PT, R8, R35, 0x4, 0x1f ;  /* 0x08801f0023087f89 */ /* 0x000f6200000e0000 */
[----:B0-----:R-:W-:-:S03]  /*1730*/  FADD R13, R14, R13 ;  /* 0x0000000d0e0d7221 */ /* 0x001fc60000000000 */
[----:B------:R-:W0:Y:S01]  /*1740*/  SHFL.DOWN PT, R31, R38, 0x4, 0x1f ;  /* 0x08801f00261f7f89 */ /* 0x000e2200000e0000 */
[----:B-1----:R-:W-:-:S03]  /*1750*/  FADD R5, R5, R32 ;  /* 0x0000002005057221 */ /* 0x002fc60000000000 */
[----:B------:R-:W1:Y:S01]  /*1760*/  SHFL.DOWN PT, R14, R13, 0x2, 0x1f ;  /* 0x08401f000d0e7f89 */ /* 0x000e6200000e0000 */
[----:B--2---:R-:W-:-:S03]  /*1770*/  FADD R6, R6, R33 ;  /* 0x0000002106067221 */ /* 0x004fc60000000000 */
[----:B------:R-:W2:Y:S01]  /*1780*/  SHFL.DOWN PT, R10, R5, 0x2, 0x1f ;  /* 0x08401f00050a7f89 */ /* 0x000ea200000e0000 */
[----:B---3--:R-:W-:-:S03]  /*1790*/  FADD R7, R7, R34 ;  /* 0x0000002207077221 */ /* 0x008fc60000000000 */
[----:B------:R-:W3:Y:S01]  /*17a0*/  SHFL.DOWN PT, R9, R6, 0x2, 0x1f ;  /* 0x08401f0006097f89 */ /* 0x000ee200000e0000 */
[----:B----4-:R-:W-:-:S03]  /*17b0*/  FADD R36, R27, R36 ;  /* 0x000000241b247221 */ /* 0x010fc60000000000 */
[----:B------:R-:W4:Y:S01]  /*17c0*/  SHFL.DOWN PT, R30, R7, 0x2, 0x1f ;  /* 0x08401f00071e7f89 */ /* 0x000f2200000e0000 */
[----:B-----5:R-:W-:-:S03]  /*17d0*/  FADD R35, R8, R35 ;  /* 0x0000002308237221 */ /* 0x020fc60000000000 */
        /* <DEDUP_REMOVED lines=12> */
[----:B------:R-:W5:Y:S04]  /*18a0*/  SHFL.DOWN PT, R32, R5, 0x1, 0x1f ;  /* 0x08201f0005207f89 */ /* 0x000f6800000e0000 */
[----:B------:R-:W5:Y:S01]  /*18b0*/  SHFL.DOWN PT, R31, R6, 0x1, 0x1f ;  /* 0x08201f00061f7f89 */ /* 0x000f6200000e0000 */
[----:B0-----:R-:W-:-:S03]  /*18c0*/  FADD R8, R35, R8 ;  /* 0x0000000823087221 */ /* 0x001fc60000000000 */
[----:B------:R-:W0:Y:S01]  /*18d0*/  SHFL.DOWN PT, R9, R36, 0x2, 0x1f ;  /* 0x08401f0024097f89 */ /* 0x000e2200000e0000 */
[----:B-1----:R-:W-:Y:S01]  /*18e0*/  FADD R37, R28, R37 ;  /* 0x000000251c257221 */ /* 0x002fe20000000000 */
[----:B--2---:R-:W-:Y:S02]  /*18f0*/  FADD R47, R47, R4 ;  /* 0x000000042f2f7221 */ /* 0x004fe40000000000 */
[----:B------:R-:W1:Y:S01]  /*1900*/  SHFL.DOWN PT, R26, R45, 0x4, 0x1f ;  /* 0x08801f002d1a7f89 */ /* 0x000e6200000e0000 */
[----:B---3--:R-:W-:-:S03]  /*1910*/  FADD R40, R14, R40 ;  /* 0x000000280e287221 */ /* 0x008fc60000000000 */
[----:B------:R-:W2:Y:S01]  /*1920*/  SHFL.IDX PT, R4, R47, R2, 0x1f ;  /* 0x00001f022f047589 */ /* 0x000ea200000e0000 */
[----:B----4-:R-:W-:-:S03]  /*1930*/  FADD R10, R10, R41 ;  /* 0x000000290a0a7221 */ /* 0x010fc60000000000 */
[----:B------:R-:W3:Y:S01]  /*1940*/  SHFL.DOWN PT, R14, R38, 0x2, 0x1f ;  /* 0x08401f00260e7f89 */ /* 0x000ee200000e0000 */
[----:B-----5:R-:W-:-:S03]  /*1950*/  FADD R5, R5, R32 ;  /* 0x0000002005057221 */ /* 0x020fc60000000000 */
[----:B------:R-:W4:Y:S01]  /*1960*/  SHFL.DOWN PT, R34, R39, 0x4, 0x1f ;  /* 0x08801f0027227f89 */ /* 0x000f2200000e0000 */
[----:B------:R-:W-:-:S03]  /*1970*/  FADD R31, R6, R31 ;  /* 0x0000001f061f7221 */ /* 0x000fc60000000000 */
[----:B------:R-:W5:Y:S01]  /*1980*/  SHFL.DOWN PT, R33, R10, 0x2, 0x1f ;  /* 0x08401f000a217f89 */ /* 0x000f6200000e0000 */
[----:B0-----:R-:W-:-:S03]  /*1990*/  FADD R9, R36, R9 ;  /* 0x0000000924097221 */ /* 0x001fc60000000000 */
[----:B------:R-:W0:Y:S04]  /*19a0*/  SHFL.IDX PT, R5, R5, R2, 0x1f ;  /* 0x00001f0205057589 */ /* 0x000e2800000e0000 */
[----:B------:R-:W0:Y:S01]  /*19b0*/  SHFL.DOWN PT, R30, R7, 0x1, 0x1f ;  /* 0x08201f00071e7f89 */ /* 0x000e2200000e0000 */
[----:B-1----:R-:W-:Y:S01]  /*19c0*/  FADD R26, R26, R45 ;  /* 0x0000002d1a1a7221 */ /* 0x002fe20000000000 */
[----:B--2---:R-:W-:Y:S02]  /*19d0*/  FMNMX R48, R4, R23, !PT ;  /* 0x0000001704307209 */ /* 0x004fe40007800000 */
[----:B------:R-:W1:Y:S01]  /*19e0*/  SHFL.DOWN PT, R36, R27, 0x2, 0x1f ;  /* 0x08401f001b247f89 */ /* 0x000e6200000e0000 */
[----:B---3--:R-:W-:-:S03]  /*19f0*/  FADD R38, R38, R14 ;  /* 0x0000000e26267221 */ /* 0x008fc60000000000 */
[----:B------:R-:W2:Y:S01]  /*1a00*/  SHFL.DOWN PT, R24, R43, 0x4, 0x1f ;  /* 0x08801f002b187f89 */ /* 0x000ea200000e0000 */
[----:B------:R-:W-:Y:S01]  /*1a10*/  FADD R11, -R48, R23 ;  /* 0x00000017300b7221 */ /* 0x000fe20000000100 */
[----:B------:R-:W-:Y:S01]  /*1a20*/  FADD R12, R4, -R48 ;  /* 0x80000030040c7221 */ /* 0x000fe20000000000 */
[----:B----4-:R-:W-:Y:S01]  /*1a30*/  FADD R39, R34, R39 ;  /* 0x0000002722277221 */ /* 0x010fe20000000000 */
[----:B------:R-:W3:Y:S01]  /*1a40*/  SHFL.IDX PT, R6, R31, R2, 0x1f ;  /* 0x00001f021f067589 */ /* 0x000ee200000e0000 */
[----:B------:R-:W-:Y:S01]  /*1a50*/  FMUL R11, R11, 1.4426950216293334961 ;  /* 0x3fb8aa3b0b0b7820 */ /* 0x000fe20000400000 */
[----:B------:R-:W-:Y:S01]  /*1a60*/  FMUL R12, R12, 1.4426950216293334961 ;  /* 0x3fb8aa3b0c0c7820 */ /* 0x000fe20000400000 */
[----:B-----5:R-:W-:Y:S01]  /*1a70*/  FADD R10, R10, R33 ;  /* 0x000000210a0a7221 */ /* 0x020fe20000000000 */
[----:B------:R-:W4:Y:S02]  /*1a80*/  SHFL.DOWN PT, R47, R8, 0x1, 0x1f ;  /* 0x08201f00082f7f89 */ /* 0x000f2400000e0000 */
[----:B------:R-:W-:-:S02]  /*1a90*/  FSETP.GEU.AND P3, PT, R11, -126, PT ;  /* 0xc2fc00000b00780b */ /* 0x000fc40003f6e000 */
[----:B------:R-:W5:Y:S01]  /*1aa0*/  SHFL.DOWN PT, R28, R37, 0x2, 0x1f ;  /* 0x08401f00251c7f89 */ /* 0x000f6200000e0000 */
[----:B0-----:R-:W-:Y:S01]  /*1ab0*/  FMNMX R33, R48, R5, !PT ;  /* 0x0000000530217209 */ /* 0x001fe20007800000 */
[----:B------:R-:W-:Y:S02]  /*1ac0*/  FADD R7, R7, R30 ;  /* 0x0000001e07077221 */ /* 0x000fe40000000000 */
[----:B------:R-:W0:Y:S01]  /*1ad0*/  SHFL.DOWN PT, R14, R26, 0x2, 0x1f ;  /* 0x08401f001a0e7f89 */ /* 0x000e2200000e0000 */
[----:B------:R-:W-:Y:S01]  /*1ae0*/  FSETP.GEU.AND P4, PT, R12, -126, PT ;  /* 0xc2fc00000c00780b */ /* 0x000fe20003f8e000 */
[--C-:B------:R-:W-:Y:S01]  /*1af0*/  FADD R30, R5, -R33.reuse ;  /* 0x80000021051e7221 */ /* 0x100fe20000000000 */
[----:B------:R-:W-:Y:S01]  /*1b00*/  FADD R15, R48, -R33 ;  /* 0x80000021300f7221 */ /* 0x000fe20000000000 */
[----:B------:R-:W0:Y:S01]  /*1b10*/  SHFL.DOWN PT, R31, R38, 0x1, 0x1f ;  /* 0x08201f00261f7f89 */ /* 0x000e2200000e0000 */
[----:B-1----:R-:W-:Y:S01]  /*1b20*/  FADD R27, R27, R36 ;  /* 0x000000241b1b7221 */ /* 0x002fe20000000000 */
[----:B------:R-:W-:Y:S01]  /*1b30*/  FMUL R30, R30, 1.4426950216293334961 ;  /* 0x3fb8aa3b1e1e7820 */ /* 0x000fe20000400000 */
[----:B------:R-:W-:Y:S01]  /*1b40*/  FMUL R15, R15, 1.4426950216293334961 ;  /* 0x3fb8aa3b0f0f7820 */ /* 0x000fe20000400000 */
[----:B------:R-:W1:Y:S01]  /*1b50*/  SHFL.DOWN PT, R34, R39, 0x2, 0x1f ;  /* 0x08401f0027227f89 */ /* 0x000e6200000e0000 */
[----:B--2---:R-:W-:Y:S01]  /*1b60*/  FADD R24, R24, R43 ;  /* 0x0000002b18187221 */ /* 0x004fe20000000000 */
[----:B------:R-:W-:Y:S01]  /*1b70*/  @!P3 FMUL R11, R11, 0.5 ;  /* 0x3f0000000b0bb820 */ /* 0x000fe20000400000 */
[----:B------:R-:W-:Y:S01]  /*1b80*/  FSETP.GEU.AND P1, PT, R30, -126, PT ;  /* 0xc2fc00001e00780b */ /* 0x000fe20003f2e000 */
[----:B------:R-:W2:Y:S01]  /*1b90*/  SHFL.DOWN PT, R25, R42, 0x4, 0x1f ;  /* 0x08801f002a197f89 */ /* 0x000ea200000e0000 */
[----:B---3--:R-:W-:Y:S01]  /*1ba0*/  FMNMX R36, R33, R6, !PT ;  /* 0x0000000621247209 */ /* 0x008fe20007800000 */
[----:B------:R-:W-:Y:S01]  /*1bb0*/  @!P4 FMUL R12, R12, 0.5 ;  /* 0x3f0000000c0cc820 */ /* 0x000fe20000400000 */
[----:B------:R-:W-:Y:S01]  /*1bc0*/  FSETP.GEU.AND P5, PT, R15, -126, PT ;  /* 0xc2fc00000f00780b */ /* 0x000fe20003fae000 */
[----:B------:R-:W3:Y:S01]  /*1bd0*/  SHFL.IDX PT, R7, R7, R2, 0x1f ;  /* 0x00001f0207077589 */ /* 0x000ee200000e0000 */
[----:B----4-:R-:W-:Y:S01]  /*1be0*/  FADD R47, R8, R47 ;  /* 0x0000002f082f7221 */ /* 0x010fe20000000000 */
[----:B------:R-:W-:Y:S01]  /*1bf0*/  FADD R33, R33, -R36 ;  /* 0x8000002421217221 */ /* 0x000fe20000000000 */
[----:B------:R-:W4:Y:S01]  /*1c00*/  MUFU.EX2 R11, R11 ;  /* 0x0000000b000b7308 */ /* 0x000f220000000800 */
[----:B------:R-:W3:Y:S01]  /*1c10*/  SHFL.DOWN PT, R35, R24, 0x2, 0x1f ;  /* 0x08401f0018237f89 */ /* 0x000ee200000e0000 */
[----:B-----5:R-:W-:Y:S01]  /*1c20*/  FADD R28, R37, R28 ;  /* 0x0000001c251c7221 */ /* 0x020fe20000000000 */
[----:B------:R-:W-:-:S02]  /*1c30*/  FADD R41, R6, -R36 ;  /* 0x8000002406297221 */ /* 0x000fc40000000000 */
[----:B------:R-:W5:Y:S01]  /*1c40*/  SHFL.DOWN PT, R32, R9, 0x1, 0x1f ;  /* 0x08201f0009207f89 */ /* 0x000f6200000e0000 */
[----:B0-----:R-:W-:Y:S01]  /*1c50*/  FADD R26, R26, R14 ;  /* 0x0000000e1a1a7221 */ /* 0x001fe20000000000 */
[----:B------:R-:W-:Y:S01]  /*1c60*/  @!P1 FMUL R30, R30, 0.5 ;  /* 0x3f0000001e1e9820 */ /* 0x000fe20000400000 */
[----:B------:R-:W0:Y:S01]  /*1c70*/  MUFU.EX2 R14, R12 ;  /* 0x0000000c000e7308 */ /* 0x000e220000000800 */
[----:B------:R-:W-:Y:S01]  /*1c80*/  FADD R31, R38, R31 ;  /* 0x0000001f261f7221 */ /* 0x000fe20000000000 */
[----:B------:R-:W5:Y:S01]  /*1c90*/  SHFL.IDX PT, R8, R47, R2, 0x1f ;  /* 0x00001f022f087589 */ /* 0x000f6200000e0000 */
[----:B------:R-:W-:Y:S01]  /*1ca0*/  FMUL R38, R33, 1.4426950216293334961 ;  /* 0x3fb8aa3b21267820 */ /* 0x000fe20000400000 */
[----:B------:R-:W-:Y:S01]  /*1cb0*/  @!P5 FMUL R15, R15, 0.5 ;  /* 0x3f0000000f0fd820 */ /* 0x000fe20000400000 */
[----:B-1----:R-:W-:Y:S01]  /*1cc0*/  FADD R34, R39, R34 ;  /* 0x0000002227227221 */ /* 0x002fe20000000000 */
[----:B------:R-:W1:Y:S01]  /*1cd0*/  SHFL.DOWN PT, R37, R28, 0x1, 0x1f ;  /* 0x08201f001c257f89 */ /* 0x000e6200000e0000 */
[----:B------:R-:W-:Y:S01]  /*1ce0*/  FMUL R41, R41, 1.4426950216293334961 ;  /* 0x3fb8aa3b29297820 */ /* 0x000fe20000400000 */
[----:B------:R-:W-:Y:S01]  /*1cf0*/  FSETP.GEU.AND P2, PT, R38, -126, PT ;  /* 0xc2fc00002600780b */ /* 0x000fe20003f4e000 */
[----:B--2---:R-:W-:Y:S01]  /*1d00*/  FADD R13, R25, R42 ;  /* 0x0000002a190d7221 */ /* 0x004fe20000000000 */
[----:B------:R-:W2:Y:S01]  /*1d10*/  SHFL.DOWN PT, R39, R34, 0x1, 0x1f ;  /* 0x08201f0022277f89 */ /* 0x000ea200000e0000 */
[----:B------:R-:W1:Y:S01]  /*1d20*/  MUFU.EX2 R12, R15 ;  /* 0x0000000f000c7308 */ /* 0x000e620000000800 */
[----:B----4-:R-:W-:Y:S01]  /*1d30*/  @!P3 FMUL R11, R11, R11 ;  /* 0x0000000b0b0bb220 */ /* 0x010fe20000400000 */
[----:B---3--:R-:W-:Y:S01]  /*1d40*/  FMNMX R33, R36, R7, !PT ;  /* 0x0000000724217209 */ /* 0x008fe20007800000 */
[----:B------:R-:W3:Y:S01]  /*1d50*/  SHFL.DOWN PT, R25, R40, 0x2, 0x1f ;  /* 0x08401f0028197f89 */ /* 0x000ee200000e0000 */
[----:B------:R-:W-:Y:S01]  /*1d60*/  FSETP.GEU.AND P3, PT, R41, -126, PT ;  /* 0xc2fc00002900780b */ /* 0x000fe20003f6e000 */
[----:B0-----:R-:W-:-:S02]  /*1d70*/  @!P4 FMUL R14, R14, R14 ;  /* 0x0000000e0e0ec220 */ /* 0x001fc40000400000 */
[----:B------:R-:W-:Y:S01]  /*1d80*/  FADD R36, R36, -R33 ;  /* 0x8000002124247221 */ /* 0x000fe20000000000 */
[----:B------:R-:W0:Y:S01]  /*1d90*/  MUFU.EX2 R30, R30 ;  /* 0x0000001e001e7308 */ /* 0x000e220000000800 */
[----:B------:R-:W-:Y:S01]  /*1da0*/  FADD R24, R24, R35 ;  /* 0x0000002318187221 */ /* 0x000fe20000000000 */
[----:B------:R-:W-:Y:S01]  /*1db0*/  @!P2 FMUL R38, R38, 0.5 ;  /* 0x3f0000002626a820 */ /* 0x000fe20000400000 */
[----:B------:R-:W-:Y:S01]  /*1dc0*/  FMUL R43, R36, 1.4426950216293334961 ;  /* 0x3fb8aa3b242b7820 */ /* 0x000fe20000400000 */
[----:B------:R-:W-:Y:S01]  /*1dd0*/  FADD R36, R7, -R33 ;  /* 0x8000002107247221 */ /* 0x000fe20000000000 */
[----:B-----5:R-:W-:Y:S01]  /*1de0*/  FADD R9, R9, R32 ;  /* 0x0000002009097221 */ /* 0x020fe20000000000 */
[----:B------:R-:W-:Y:S01]  /*1df0*/  FFMA R35, R11, R20, R14 ;  /* 0x000000140b237223 */ /* 0x000fe2000000000e */
[----:B------:R-:W-:Y:S01]  /*1e00*/  FMNMX R20, R33, R8, !PT ;  /* 0x0000000821147209 */ /* 0x000fe20007800000 */
[----:B------:R-:W-:Y:S01]  /*1e10*/  FMUL R36, R36, 1.4426950216293334961 ;  /* 0x3fb8aa3b24247820 */ /* 0x000fe20000400000 */
[----:B------:R-:W4:Y:S01]  /*1e20*/  MUFU.EX2 R11, R38 ;  /* 0x00000026000b7308 */ /* 0x000f220000000800 */
[----:B------:R-:W-:Y:S01]  /*1e30*/  FSETP.GEU.AND P4, PT, R43, -126, PT ;  /* 0xc2fc00002b00780b */ /* 0x000fe20003f8e000 */
[----:B-1----:R-:W-:Y:S01]  /*1e40*/  @!P5 FMUL R12, R12, R12 ;  /* 0x0000000c0c0cd220 */ /* 0x002fe20000400000 */
[----:B------:R-:W1:Y:S01]  /*1e50*/  SHFL.IDX PT, R9, R9, R2, 0x1f ;  /* 0x00001f0209097589 */ /* 0x000e6200000e0000 */
[----:B------:R-:W-:Y:S01]  /*1e60*/  FSETP.GEU.AND P5, PT, R36, -126, PT ;  /* 0xc2fc00002400780b */ /* 0x000fe20003fae000 */
[----:B------:R-:W-:Y:S01]  /*1e70*/  FADD R37, R28, R37 ;  /* 0x000000251c257221 */ /* 0x000fe20000000000 */
[----:B------:R-:W-:Y:S01]  /*1e80*/  @!P3 FMUL R41, R41, 0.5 ;  /* 0x3f0000002929b820 */ /* 0x000fe20000400000 */
[----:B------:R-:W-:Y:S01]  /*1e90*/  FADD R15, R33, -R20 ;  /* 0x80000014210f7221 */ /* 0x000fe20000000000 */
[----:B0-----:R-:W-:Y:S01]  /*1ea0*/  @!P1 FMUL R30, R30, R30 ;  /* 0x0000001e1e1e9220 */ /* 0x001fe20000400000 */
[----:B--2---:R-:W-:Y:S01]  /*1eb0*/  FADD R39, R34, R39 ;  /* 0x0000002722277221 */ /* 0x004fe20000000000 */
[----:B---3--:R-:W-:Y:S01]  /*1ec0*/  FADD R25, R40, R25 ;  /* 0x0000001928197221 */ /* 0x008fe20000000000 */
[----:B------:R-:W0:Y:S01]  /*1ed0*/  SHFL.IDX PT, R28, R37, R2, 0x1f ;  /* 0x00001f02251c7589 */ /* 0x000e2200000e0000 */
[----:B------:R-:W-:Y:S01]  /*1ee0*/  FFMA R34, R35, R12, R30 ;  /* 0x0000000c23227223 */ /* 0x000fe2000000001e */
[----:B------:R-:W-:Y:S01]  /*1ef0*/  FADD R12, R8, -R20 ;  /* 0x80000014080c7221 */ /* 0x000fe20000000000 */
[----:B------:R-:W-:Y:S01]  /*1f00*/  FMUL R15, R15, 1.4426950216293334961 ;  /* 0x3fb8aa3b0f0f7820 */ /* 0x000fe20000400000 */
[----:B------:R-:W2:Y:S01]  /*1f10*/  SHFL.DOWN PT, R32, R25, 0x1, 0x1f ;  /* 0x08201f0019207f89 */ /* 0x000ea200000e0000 */
[----:B------:R-:W3:Y:S01]  /*1f20*/  MUFU.EX2 R41, R41 ;  /* 0x0000002900297308 */ /* 0x000ee20000000800 */
[----:B------:R-:W-:Y:S01]  /*1f30*/  FMUL R12, R12, 1.4426950216293334961 ;  /* 0x3fb8aa3b0c0c7820 */ /* 0x000fe20000400000 */
[----:B------:R-:W-:Y:S01]  /*1f40*/  @!P4 FMUL R43, R43, 0.5 ;  /* 0x3f0000002b2bc820 */ /* 0x000fe20000400000 */
[----:B------:R-:W5:Y:S01]  /*1f50*/  SHFL.DOWN PT, R14, R10, 0x1, 0x1f ;  /* 0x08201f000a0e7f89 */ /* 0x000f6200000e0000 */
[----:B------:R-:W-:Y:S01]  /*1f60*/  FSETP.GEU.AND P1, PT, R15, -126, PT ;  /* 0xc2fc00000f00780b */ /* 0x000fe20003f2e000 */
[----:B------:R-:W-:Y:S01]  /*1f70*/  @!P5 FMUL R36, R36, 0.5 ;  /* 0x3f0000002424d820 */ /* 0x000fe20000400000 */
[----:B----4-:R-:W-:Y:S01]  /*1f80*/  @!P2 FMUL R11, R11, R11 ;  /* 0x0000000b0b0ba220 */ /* 0x010fe20000400000 */
[----:B------:R-:W4:Y:S01]  /*1f90*/  SHFL.IDX PT, R30, R31, R2, 0x1f ;  /* 0x00001f021f1e7589 */ /* 0x000f2200000e0000 */
[----:B------:R-:W-:Y:S01]  /*1fa0*/  FSETP.GEU.AND P2, PT, R12, -126, PT ;  /* 0xc2fc00000c00780b */ /* 0x000fe20003f4e000 */
[----:B------:R-:W5:Y:S02]  /*1fb0*/  MUFU.EX2 R43, R43 ;  /* 0x0000002b002b7308 */ /* 0x000f640000000800 */
[----:B------:R-:W4:Y:S01]  /*1fc0*/  SHFL.DOWN PT, R42, R13, 0x2, 0x1f ;  /* 0x08401f000d2a7f89 */ /* 0x000f2200000e0000 */
[----:B-1----:R-:W-:-:S03]  /*1fd0*/  FMNMX R33, R20, R9, !PT ;  /* 0x0000000914217209 */ /* 0x002fc60007800000 */
[----:B------:R-:W1:Y:S02]  /*1fe0*/  SHFL.IDX PT, R31, R39, R2, 0x1f ;  /* 0x00001f02271f7589 */ /* 0x000e6400000e0000 */
[----:B------:R-:W4:Y:S01]  /*1ff0*/  MUFU.EX2 R45, R36 ;  /* 0x00000024002d7308 */ /* 0x000f220000000800 */
[----:B---3--:R-:W-:Y:S01]  /*2000*/  @!P3 FMUL R41, R41, R41 ;  /* 0x000000292929b220 */ /* 0x008fe20000400000 */
[----:B------:R-:W-:Y:S01]  /*2010*/  @!P1 FMUL R15, R15, 0.5 ;  /* 0x3f0000000f0f9820 */ /* 0x000fe20000400000 */
[----:B------:R-:W-:Y:S01]  /*2020*/  FADD R20, R20, -R33 ;  /* 0x8000002114147221 */ /* 0x000fe20000000000 */
[----:B------:R-:W-:Y:S01]  /*2030*/  @!P2 FMUL R12, R12, 0.5 ;  /* 0x3f0000000c0ca820 */ /* 0x000fe20000400000 */
[----:B------:R-:W-:Y:S01]  /*2040*/  FFMA R34, R34, R11, R41 ;  /* 0x0000000b22227223 */ /* 0x000fe20000000029 */
[----:B0-----:R-:W-:Y:S01]  /*2050*/  FMNMX R35, R33, R28, !PT ;  /* 0x0000001c21237209 */ /* 0x001fe20007800000 */
[----:B--2---:R-:W-:Y:S01]  /*2060*/  FADD R37, R25, R32 ;  /* 0x0000002019257221 */ /* 0x004fe20000000000 */
[----:B------:R-:W0:Y:S01]  /*2070*/  MUFU.EX2 R15, R15 ;  /* 0x0000000f000f7308 */ /* 0x000e220000000800 */
[----:B-----5:R-:W-:Y:S01]  /*2080*/  @!P4 FMUL R43, R43, R43 ;  /* 0x0000002b2b2bc220 */ /* 0x020fe20000400000 */
[----:B------:R-:W-:Y:S01]  /*2090*/  FADD R25, R10, R14 ;  /* 0x0000000e0a197221 */ /* 0x000fe20000000000 */
[----:B------:R-:W-:Y:S01]  /*20a0*/  FMUL R10, R20, 1.4426950216293334961 ;  /* 0x3fb8aa3b140a7820 */ /* 0x000fe20000400000 */
[----:B------:R-:W-:Y:S01]  /*20b0*/  FADD R44, R9, -R33 ;  /* 0x80000021092c7221 */ /* 0x000fe20000000000 */
[----:B------:R-:W-:Y:S01]  /*20c0*/  FADD R33, R33, -R35 ;  /* 0x8000002321217221 */ /* 0x000fe20000000000 */
[----:B----4-:R-:W-:Y:S01]  /*20d0*/  FMNMX R20, R35, R30, !PT ;  /* 0x0000001e23147209 */ /* 0x010fe20007800000 */
[----:B------:R2:W3:Y:S01]  /*20e0*/  SHFL.IDX PT, R32, R37, R2, 0x1f ;  /* 0x00001f0225207589 */ /* 0x0004e200000e0000 */
[----:B------:R-:W4:Y:S01]  /*20f0*/  MUFU.EX2 R41, R12 ;  /* 0x0000000c00297308 */ /* 0x000f220000000800 */
[----:B------:R-:W-:Y:S01]  /*2100*/  @!P5 FMUL R45, R45, R45 ;  /* 0x0000002d2d2dd220 */ /* 0x000fe20000400000 */
[----:B------:R-:W-:Y:S01]  /*2110*/  FMUL R44, R44, 1.4426950216293334961 ;  /* 0x3fb8aa3b2c2c7820 */ /* 0x000fe20000400000 */
[----:B------:R-:W-:Y:S01]  /*2120*/  FMUL R38, R33, 1.4426950216293334961 ;  /* 0x3fb8aa3b21267820 */ /* 0x000fe20000400000 */
[----:B------:R-:W-:Y:S01]  /*2130*/  FADD R13, R13, R42 ;  /* 0x0000002a0d0d7221 */ /* 0x000fe20000000000 */
[----:B------:R-:W-:Y:S01]  /*2140*/  FFMA R34, R34, R43, R45 ;  /* 0x0000002b22227223 */ /* 0x000fe2000000002d */
[----:B------:R-:W-:Y:S01]  /*2150*/  FADD R43, R28, -R35 ;  /* 0x800000231c2b7221 */ /* 0x000fe20000000000 */
[--C-:B------:R-:W-:Y:S01]  /*2160*/  FADD R35, R35, -R20.reuse ;  /* 0x8000001423237221 */ /* 0x100fe20000000000 */
[----:B------:R-:W-:Y:S01]  /*2170*/  FSETP.GEU.AND P3, PT, R10, -126, PT ;  /* 0xc2fc00000a00780b */ /* 0x000fe20003f6e000 */
[----:B------:R-:W5:Y:S01]  /*2180*/  SHFL.DOWN PT, R14, R13, 0x1, 0x1f ;  /* 0x08201f000d0e7f89 */ /* 0x000f6200000e0000 */
[----:B------:R-:W-:Y:S01]  /*2190*/  FMUL R43, R43, 1.4426950216293334961 ;  /* 0x3fb8aa3b2b2b7820 */ /* 0x000fe20000400000 */
[----:B------:R-:W-:Y:S01]  /*21a0*/  FMUL R40, R35, 1.4426950216293334961 ;  /* 0x3fb8aa3b23287820 */ /* 0x000fe20000400000 */
[----:B------:R-:W-:Y:S01]  /*21b0*/  FSETP.GEU.AND P4, PT, R44, -126, PT ;  /* 0xc2fc00002c00780b */ /* 0x000fe20003f8e000 */
[----:B0-----:R-:W-:Y:S01]  /*21c0*/  @!P1 FMUL R15, R15, R15 ;  /* 0x0000000f0f0f9220 */ /* 0x001fe20000400000 */
[----:B------:R-:W-:Y:S01]  /*21d0*/  FSETP.GEU.AND P5, PT, R38, -126, PT ;  /* 0xc2fc00002600780b */ /* 0x000fe20003fae000 */
[----:B------:R-:W0:Y:S01]  /*21e0*/  SHFL.DOWN PT, R36, R27, 0x1, 0x1f ;  /* 0x08201f001b247f89 */ /* 0x000e2200000e0000 */
[----:B------:R-:W-:Y:S01]  /*21f0*/  FSETP.GEU.AND P1, PT, R43, -126, PT ;  /* 0xc2fc00002b00780b */ /* 0x000fe20003f2e000 */
[----:B----4-:R-:W-:Y:S01]  /*2200*/  @!P2 FMUL R41, R41, R41 ;  /* 0x000000292929a220 */ /* 0x010fe20000400000 */
[----:B------:R-:W-:Y:S01]  /*2210*/  FSETP.GEU.AND P2, PT, R40, -126, PT ;  /* 0xc2fc00002800780b */ /* 0x000fe20003f4e000 */
[----:B------:R-:W4:Y:S01]  /*2220*/  SHFL.DOWN PT, R39, R24, 0x1, 0x1f ;  /* 0x08201f0018277f89 */ /* 0x000f2200000e0000 */
[----:B-1----:R-:W-:Y:S01]  /*2230*/  FMNMX R33, R20, R31, !PT ;  /* 0x0000001f14217209 */ /* 0x002fe20007800000 */
[----:B------:R-:W-:Y:S01]  /*2240*/  @!P3 FMUL R10, R10, 0.5 ;  /* 0x3f0000000a0ab820 */ /* 0x000fe20000400000 */
[----:B------:R-:W-:Y:S01]  /*2250*/  FADD R42, R30, -R20 ;  /* 0x800000141e2a7221 */ /* 0x000fe20000000000 */
[----:B--2---:R-:W-:Y:S01]  /*2260*/  FFMA R37, R34, R15, R41 ;  /* 0x0000000f22257223 */ /* 0x004fe20000000029 */
[----:B---3--:R-:W-:Y:S01]  /*2270*/  FMNMX R35, R33, R32, !PT ;  /* 0x0000002021237209 */ /* 0x008fe20007800000 */
[----:B------:R1:W2:Y:S01]  /*2280*/  MUFU.EX2 R11, R10 ;  /* 0x0000000a000b7308 */ /* 0x0002a20000000800 */
[----:B------:R-:W-:Y:S01]  /*2290*/  @!P4 FMUL R44, R44, 0.5 ;  /* 0x3f0000002c2cc820 */ /* 0x000fe20000400000 */
[----:B------:R-:W-:Y:S01]  /*22a0*/  @!P5 FMUL R38, R38, 0.5 ;  /* 0x3f0000002626d820 */ /* 0x000fe20000400000 */
[----:B------:R-:W-:Y:S01]  /*22b0*/  FADD R20, R20, -R33 ;  /* 0x8000002114147221 */ /* 0x000fe20000000000 */
[----:B------:R-:W-:Y:S01]  /*22c0*/  @!P1 FMUL R43, R43, 0.5 ;  /* 0x3f0000002b2b9820 */ /* 0x000fe20000400000 */
[----:B------:R-:W-:Y:S01]  /*22d0*/  FMUL R42, R42, 1.4426950216293334961 ;  /* 0x3fb8aa3b2a2a7820 */ /* 0x000fe20000400000 */
[----:B------:R-:W-:Y:S01]  /*22e0*/  @!P2 FMUL R40, R40, 0.5 ;  /* 0x3f0000002828a820 */ /* 0x000fe20000400000 */
[----:B------:R-:W-:Y:S01]  /*22f0*/  FADD R34, R32, -R35 ;  /* 0x8000002320227221 */ /* 0x000fe20000000000 */
[----:B------:R3:W4:Y:S01]  /*2300*/  MUFU.EX2 R12, R44 ;  /* 0x0000002c000c7308 */ /* 0x0007220000000800 */
[----:B-----5:R-:W-:Y:S01]  /*2310*/  FADD R13, R13, R14 ;  /* 0x0000000e0d0d7221 */ /* 0x020fe20000000000 */
[----:B-1----:R-:W1:Y:S01]  /*2320*/  SHFL.IDX PT, R10, R25, R2, 0x1f ;  /* 0x00001f02190a7589 */ /* 0x002e6200000e0000 */
[----:B------:R-:W-:-:S03]  /*2330*/  FMUL R34, R34, 1.4426950216293334961 ;  /* 0x3fb8aa3b22227820 */ /* 0x000fc60000400000 */
[----:B------:R-:W5:Y:S01]  /*2340*/  SHFL.IDX PT, R25, R13, R2, 0x1f ;  /* 0x00001f020d197589 */ /* 0x000f6200000e0000 */
[----:B0-----:R-:W-:Y:S01]  /*2350*/  FADD R27, R27, R36 ;  /* 0x000000241b1b7221 */ /* 0x001fe20000000000 */
[----:B------:R-:W0:Y:S01]  /*2360*/  MUFU.EX2 R38, R38 ;  /* 0x0000002600267308 */ /* 0x000e220000000800 */
[----:B---3--:R-:W-:Y:S01]  /*2370*/  FMUL R44, R20, 1.4426950216293334961 ;  /* 0x3fb8aa3b142c7820 */ /* 0x008fe20000400000 */
[----:B------:R-:W-:Y:S01]  /*2380*/  FADD R20, R31, -R33 ;  /* 0x800000211f147221 */ /* 0x000fe20000000000 */
[----:B--2---:R-:W-:Y:S01]  /*2390*/  @!P3 FMUL R11, R11, R11 ;  /* 0x0000000b0b0bb220 */ /* 0x004fe20000400000 */
[----:B------:R-:W-:Y:S01]  /*23a0*/  FSETP.GEU.AND P3, PT, R42, -126, PT ;  /* 0xc2fc00002a00780b */ /* 0x000fe20003f6e000 */
[----:B------:R-:W2:Y:S01]  /*23b0*/  SHFL.DOWN PT, R14, R26, 0x1, 0x1f ;  /* 0x08201f001a0e7f89 */ /* 0x000ea200000e0000 */
[----:B------:R-:W-:Y:S01]  /*23c0*/  FMUL R36, R20, 1.4426950216293334961 ;  /* 0x3fb8aa3b14247820 */ /* 0x000fe20000400000 */
[----:B------:R-:W-:Y:S01]  /*23d0*/  FADD R33, R33, -R35 ;  /* 0x8000002321217221 */ /* 0x000fe20000000000 */
[----:B------:R-:W3:Y:S01]  /*23e0*/  MUFU.EX2 R43, R43 ;  /* 0x0000002b002b7308 */ /* 0x000ee20000000800 */
[----:B----4-:R-:W-:Y:S01]  /*23f0*/  @!P4 FMUL R12, R12, R12 ;  /* 0x0000000c0c0cc220 */ /* 0x010fe20000400000 */
[----:B------:R-:W-:Y:S01]  /*2400*/  FADD R39, R24, R39 ;  /* 0x0000002718277221 */ /* 0x000fe20000000000 */
[----:B------:R-:W-:Y:S01]  /*2410*/  FSETP.GEU.AND P4, PT, R44, -126, PT ;  /* 0xc2fc00002c00780b */ /* 0x000fe20003f8e000 */
[----:B------:R-:W-:Y:S01]  /*2420*/  FMUL R15, R33, 1.4426950216293334961 ;  /* 0x3fb8aa3b210f7820 */ /* 0x000fe20000400000 */
[----:B------:R-:W4:Y:S03]  /*2430*/  SHFL.DOWN PT, R29, R46, 0x4, 0x1f ;  /* 0x08801f002e1d7f89 */ /* 0x000f2600000e0000 */
[----:B------:R-:W2:Y:S01]  /*2440*/  MUFU.EX2 R40, R40 ;  /* 0x0000002800287308 */ /* 0x000ea20000000800 */
[----:B0-----:R-:W-:Y:S01]  /*2450*/  @!P5 FMUL R38, R38, R38 ;  /* 0x000000262626d220 */ /* 0x001fe20000400000 */
[----:B------:R-:W-:Y:S01]  /*2460*/  FSETP.GEU.AND P5, PT, R36, -126, PT ;  /* 0xc2fc00002400780b */ /* 0x000fe20003fae000 */
[----:B------:R-:W0:Y:S01]  /*2470*/  SHFL.IDX PT, R24, R39, R2, 0x1f ;  /* 0x00001f0227187589 */ /* 0x000e2200000e0000 */
[----:B------:R-:W-:Y:S01]  /*2480*/  @!P3 FMUL R42, R42, 0.5 ;  /* 0x3f0000002a2ab820 */ /* 0x000fe20000400000 */
[----:B-1----:R-:W-:-:S02]  /*2490*/  FMNMX R20, R35, R10, !PT ;  /* 0x0000000a23147209 */ /* 0x002fc40007800000 */
[----:B------:R-:W-:Y:S01]  /*24a0*/  SHFL.IDX PT, R27, R27, R2, 0x1f ;  /* 0x00001f021b1b7589 */ /* 0x000fe200000e0000 */
[----:B------:R-:W-:Y:S01]  /*24b0*/  @!P4 FMUL R44, R44, 0.5 ;  /* 0x3f0000002c2cc820 */ /* 0x000fe20000400000 */
[----:B---3--:R-:W-:Y:S01]  /*24c0*/  @!P1 FMUL R43, R43, R43 ;  /* 0x0000002b2b2b9220 */ /* 0x008fe20000400000 */
[----:B------:R-:W-:Y:S01]  /*24d0*/  FSETP.GEU.AND P1, PT, R15, -126, PT ;  /* 0xc2fc00000f00780b */ /* 0x000fe20003f2e000 */
[----:B------:R-:W1:Y:S01]  /*24e0*/  MUFU.EX2 R42, R42 ;  /* 0x0000002a002a7308 */ /* 0x000e620000000800 */
[----:B-----5:R-:W-:Y:S01]  /*24f0*/  FMNMX R33, R20, R25, !PT ;  /* 0x0000001914217209 */ /* 0x020fe20007800000 */
[----:B--2---:R-:W-:Y:S01]  /*2500*/  FADD R13, R26, R14 ;  /* 0x0000000e1a0d7221 */ /* 0x004fe20000000000 */
[----:B------:R-:W-:Y:S01]  /*2510*/  FFMA R26, R37, R11, R12 ;  /* 0x0000000b251a7223 */ /* 0x000fe2000000000c */
[----:B------:R-:W-:Y:S01]  /*2520*/  @!P5 FMUL R36, R36, 0.5 ;  /* 0x3f0000002424d820 */ /* 0x000fe20000400000 */
[--C-:B------:R-:W-:Y:S01]  /*2530*/  FADD R35, R35, -R20.reuse ;  /* 0x8000001423237221 */ /* 0x100fe20000000000 */
[----:B------:R-:W-:Y:S01]  /*2540*/  @!P2 FMUL R40, R40, R40 ;  /* 0x000000282828a220 */ /* 0x000fe20000400000 */
[----:B------:R-:W-:Y:S01]  /*2550*/  FSETP.GEU.AND P2, PT, R34, -126, PT ;  /* 0xc2fc00002200780b */ /* 0x000fe20003f4e000 */
[----:B------:R-:W2:Y:S01]  /*2560*/  MUFU.EX2 R44, R44 ;  /* 0x0000002c002c7308 */ /* 0x000ea20000000800 */
[----:B------:R-:W-:Y:S01]  /*2570*/  FADD R11, R10, -R20 ;  /* 0x800000140a0b7221 */ /* 0x000fe20000000000 */
[----:B------:R-:W-:Y:S01]  /*2580*/  FADD R20, R20, -R33 ;  /* 0x8000002114147221 */ /* 0x000fe20000000000 */
[----:B------:R-:W-:Y:S01]  /*2590*/  FMUL R35, R35, 1.4426950216293334961 ;  /* 0x3fb8aa3b23237820 */ /* 0x000fe20000400000 */
[----:B------:R-:W-:Y:S01]  /*25a0*/  @!P1 FMUL R15, R15, 0.5 ;  /* 0x3f0000000f0f9820 */ /* 0x000fe20000400000 */
[----:B----4-:R-:W-:Y:S01]  /*25b0*/  FADD R29, R29, R46 ;  /* 0x0000002e1d1d7221 */ /* 0x010fe20000000000 */
[----:B------:R-:W-:Y:S01]  /*25c0*/  FMUL R37, R20, 1.4426950216293334961 ;  /* 0x3fb8aa3b14257820 */ /* 0x000fe20000400000 */
[----:B------:R-:W-:Y:S01]  /*25d0*/  FMUL R11, R11, 1.4426950216293334961 ;  /* 0x3fb8aa3b0b0b7820 */ /* 0x000fe20000400000 */
[----:B------:R-:W3:Y:S01]  /*25e0*/  MUFU.EX2 R36, R36 ;  /* 0x0000002400247308 */ /* 0x000ee20000000800 */
[----:B0-----:R-:W-:Y:S01]  /*25f0*/  FMNMX R20, R33, R24, !PT ;  /* 0x0000001821147209 */ /* 0x001fe20007800000 */
[----:B-1----:R-:W-:Y:S01]  /*2600*/  @!P3 FMUL R42, R42, R42 ;  /* 0x0000002a2a2ab220 */ /* 0x002fe20000400000 */
[----:B------:R-:W-:Y:S01]  /*2610*/  FSETP.GEU.AND P3, PT, R35, -126, PT ;  /* 0xc2fc00002300780b */ /* 0x000fe20003f6e000 */
[----:B------:R-:W-:Y:S01]  /*2620*/  @!P2 FMUL R34, R34, 0.5 ;  /* 0x3f0000002222a820 */ /* 0x000fe20000400000 */
[----:B------:R-:W-:Y:S01]  /*2630*/  FFMA R43, R26, R38, R43 ;  /* 0x000000261a2b7223 */ /* 0x000fe2000000002b */
[----:B------:R-:W0:Y:S02]  /*2640*/  SHFL.DOWN PT, R14, R29, 0x2, 0x1f ;  /* 0x08401f001d0e7f89 */ /* 0x000e2400000e0000 */
[----:B------:R1:W4:Y:S01]  /*2650*/  MUFU.EX2 R12, R15 ;  /* 0x0000000f000c7308 */ /* 0x0003220000000800 */
[----:B--2---:R-:W-:Y:S01]  /*2660*/  @!P4 FMUL R44, R44, R44 ;  /* 0x0000002c2c2cc220 */ /* 0x004fe20000400000 */
[----:B------:R0:W2:Y:S01]  /*2670*/  SHFL.IDX PT, R26, R13, R2, 0x1f ;  /* 0x00001f020d1a7589 */ /* 0x0000a200000e0000 */
[----:B------:R-:W-:Y:S01]  /*2680*/  FSETP.GEU.AND P4, PT, R11, -126, PT ;  /* 0xc2fc00000b00780b */ /* 0x000fe20003f8e000 */
[----:B------:R-:W-:Y:S01]  /*2690*/  FFMA R43, R43, R40, R42 ;  /* 0x000000282b2b7223 */ /* 0x000fe2000000002a */
[----:B------:R-:W-:-:S03]  /*26a0*/  FADD R42, R24, -R20 ;  /* 0x80000014182a7221 */ /* 0x000fc60000000000 */
[----:B------:R-:W5:Y:S01]  /*26b0*/  MUFU.EX2 R34, R34 ;  /* 0x0000002200227308 */ /* 0x000f620000000800 */
[----:B-1----:R-:W-:Y:S01]  /*26c0*/  FADD R15, R25, -R33 ;  /* 0x80000021190f7221 */ /* 0x002fe20000000000 */
[----:B------:R-:W-:Y:S01]  /*26d0*/  FADD R33, R33, -R20 ;  /* 0x8000001421217221 */ /* 0x000fe20000000000 */
[----:B---3--:R-:W-:Y:S01]  /*26e0*/  @!P5 FMUL R36, R36, R36 ;  /* 0x000000242424d220 */ /* 0x008fe20000400000 */
[----:B------:R-:W-:Y:S01]  /*26f0*/  FSETP.GEU.AND P5, PT, R37, -126, PT ;  /* 0xc2fc00002500780b */ /* 0x000fe20003fae000 */
[----:B------:R-:W-:Y:S01]  /*2700*/  FMUL R15, R15, 1.4426950216293334961 ;  /* 0x3fb8aa3b0f0f7820 */ /* 0x000fe20000400000 */
[----:B------:R-:W-:Y:S01]  /*2710*/  FMUL R39, R33, 1.4426950216293334961 ;  /* 0x3fb8aa3b21277820 */ /* 0x000fe20000400000 */
[----:B------:R-:W-:Y:S01]  /*2720*/  @!P3 FMUL R35, R35, 0.5 ;  /* 0x3f0000002323b820 */ /* 0x000fe20000400000 */
[----:B------:R-:W-:Y:S01]  /*2730*/  @!P4 FMUL R11, R11, 0.5 ;  /* 0x3f0000000b0bc820 */ /* 0x000fe20000400000 */
[----:B----4-:R-:W-:Y:S01]  /*2740*/  @!P1 FMUL R12, R12, R12 ;  /* 0x0000000c0c0c9220 */ /* 0x010fe20000400000 */
[----:B------:R-:W-:Y:S01]  /*2750*/  FSETP.GEU.AND P1, PT, R15, -126, PT ;  /* 0xc2fc00000f00780b */ /* 0x000fe20003f2e000 */
[----:B------:R1:W3:Y:S01]  /*2760*/  MUFU.EX2 R38, R35 ;  /* 0x0000002300267308 */ /* 0x0002e20000000800 */
[----:B------:R-:W-:Y:S01]  /*2770*/  FFMA R43, R43, R44, R36 ;  /* 0x0000002c2b2b7223 */ /* 0x000fe20000000024 */
[----:B------:R-:W-:Y:S01]  /*2780*/  FMUL R42, R42, 1.4426950216293334961 ;  /* 0x3fb8aa3b2a2a7820 */ /* 0x000fe20000400000 */
[----:B0-----:R-:W-:Y:S01]  /*2790*/  FADD R13, R29, R14 ;  /* 0x0000000e1d0d7221 */ /* 0x001fe20000000000 */
[----:B-----5:R-:W-:Y:S01]  /*27a0*/  @!P2 FMUL R34, R34, R34 ;  /* 0x000000222222a220 */ /* 0x020fe20000400000 */
[----:B------:R-:W-:Y:S01]  /*27b0*/  FSETP.GEU.AND P2, PT, R39, -126, PT ;  /* 0xc2fc00002700780b */ /* 0x000fe20003f4e000 */
[----:B------:R-:W-:-:S02]  /*27c0*/  @!P5 FMUL R37, R37, 0.5 ;  /* 0x3f0000002525d820 */ /* 0x000fc40000400000 */
[----:B------:R0:W4:Y:S01]  /*27d0*/  MUFU.EX2 R46, R11 ;  /* 0x0000000b002e7308 */ /* 0x0001220000000800 */
[C---:B-1----:R-:W-:Y:S01]  /*27e0*/  FMNMX R35, R20.reuse, R27, !PT ;  /* 0x0000001b14237209 */ /* 0x042fe20007800000 */
[----:B------:R-:W-:Y:S02]  /*27f0*/  FFMA R43, R43, R12, R34 ;  /* 0x0000000c2b2b7223 */ /* 0x000fe40000000022 */
[----:B------:R-:W-:Y:S01]  /*2800*/  @!P1 FMUL R15, R15, 0.5 ;  /* 0x3f0000000f0f9820 */ /* 0x000fe20000400000 */
[----:B--2---:R-:W-:Y:S01]  /*2810*/  FMNMX R33, R35, R26, !PT ;  /* 0x0000001a23217209 */ /* 0x004fe20007800000 */
[--C-:B------:R-:W-:Y:S02]  /*2820*/  FADD R14, R27, -R35.reuse ;  /* 0x800000231b0e7221 */ /* 0x100fe40000000000 */
[----:B------:R1:W2:Y:S01]  /*2830*/  MUFU.EX2 R40, R37 ;  /* 0x0000002500287308 */ /* 0x0002a20000000800 */
[----:B0-----:R-:W-:Y:S01]  /*2840*/  FADD R11, R20, -R35 ;  /* 0x80000023140b7221 */ /* 0x001fe20000000000 */
[--C-:B------:R-:W-:Y:S01]  /*2850*/  FADD R35, R35, -R33.reuse ;  /* 0x8000002123237221 */ /* 0x100fe20000000000 */
[----:B------:R-:W-:Y:S01]  /*2860*/  @!P2 FMUL R39, R39, 0.5 ;  /* 0x3f0000002727a820 */ /* 0x000fe20000400000 */
[----:B---3--:R-:W-:Y:S01]  /*2870*/  @!P3 FMUL R38, R38, R38 ;  /* 0x000000262626b220 */ /* 0x008fe20000400000 */
[----:B------:R-:W-:Y:S01]  /*2880*/  FMUL R11, R11, 1.4426950216293334961 ;  /* 0x3fb8aa3b0b0b7820 */ /* 0x000fe20000400000 */
[----:B------:R-:W-:Y:S01]  /*2890*/  FSETP.GEU.AND P3, PT, R42, -126, PT ;  /* 0xc2fc00002a00780b */ /* 0x000fe20003f6e000 */
[----:B------:R-:W-:Y:S01]  /*28a0*/  FMUL R29, R35, 1.4426950216293334961 ;  /* 0x3fb8aa3b231d7820 */ /* 0x000fe20000400000 */
[----:B------:R-:W0:Y:S01]  /*28b0*/  MUFU.EX2 R36, R15 ;  /* 0x0000000f00247308 */ /* 0x000e220000000800 */
[----:B-1----:R-:W-:Y:S01]  /*28c0*/  FMUL R37, R14, 1.4426950216293334961 ;  /* 0x3fb8aa3b0e257820 */ /* 0x002fe20000400000 */
[----:B------:R-:W-:Y:S01]  /*28d0*/  FADD R35, R26, -R33 ;  /* 0x800000211a237221 */ /* 0x000fe20000000000 */
[----:B------:R-:W1:Y:S01]  /*28e0*/  SHFL.DOWN PT, R14, R13, 0x1, 0x1f ;  /* 0x08201f000d0e7f89 */ /* 0x000e6200000e0000 */
[----:B----4-:R-:W-:Y:S01]  /*28f0*/  @!P4 FMUL R46, R46, R46 ;  /* 0x0000002e2e2ec220 */ /* 0x010fe20000400000 */
[----:B------:R-:W-:Y:S01]  /*2900*/  FSETP.GEU.AND P4, PT, R11, -126, PT ;  /* 0xc2fc00000b00780b */ /* 0x000fe20003f8e000 */
[----:B------:R-:W-:-:S02]  /*2910*/  FMUL R35, R35, 1.4426950216293334961 ;  /* 0x3fb8aa3b23237820 */ /* 0x000fc40000400000 */
[----:B------:R-:W3:Y:S01]  /*2920*/  MUFU.EX2 R20, R39 ;  /* 0x0000002700147308 */ /* 0x000ee20000000800 */
[----:B--2---:R-:W-:Y:S01]  /*2930*/  @!P5 FMUL R40, R40, R40 ;  /* 0x000000282828d220 */ /* 0x004fe20000400000 */
[----:B------:R-:W-:Y:S01]  /*2940*/  FSETP.GEU.AND P5, PT, R37, -126, PT ;  /* 0xc2fc00002500780b */ /* 0x000fe20003fae000 */
[----:B------:R-:W-:Y:S01]  /*2950*/  @!P3 FMUL R42, R42, 0.5 ;  /* 0x3f0000002a2ab820 */ /* 0x000fe20000400000 */
[----:B------:R-:W-:Y:S01]  /*2960*/  FFMA R43, R43, R38, R46 ;  /* 0x000000262b2b7223 */ /* 0x000fe2000000002e */
[----:B0-----:R-:W-:Y:S01]  /*2970*/  @!P1 FMUL R36, R36, R36 ;  /* 0x0000002424249220 */ /* 0x001fe20000400000 */
[----:B------:R-:W-:-:S04]  /*2980*/  FSETP.GEU.AND P1, PT, R29, -126, PT ;  /* 0xc2fc00001d00780b */ /* 0x000fc80003f2e000 */
[----:B------:R-:W-:Y:S01]  /*2990*/  @!P4 FMUL R11, R11, 0.5 ;  /* 0x3f0000000b0bc820 */ /* 0x000fe20000400000 */
[----:B------:R-:W0:Y:S01]  /*29a0*/  MUFU.EX2 R42, R42 ;  /* 0x0000002a002a7308 */ /* 0x000e220000000800 */
[----:B------:R-:W-:-:S03]  /*29b0*/  FFMA R43, R43, R40, R36 ;  /* 0x000000282b2b7223 */ /* 0x000fc60000000024 */
[----:B------:R-:W-:Y:S01]  /*29c0*/  @!P5 FMUL R37, R37, 0.5 ;  /* 0x3f0000002525d820 */ /* 0x000fe20000400000 */
[----:B---3--:R-:W-:Y:S01]  /*29d0*/  @!P2 FMUL R20, R20, R20 ;  /* 0x000000141414a220 */ /* 0x008fe20000400000 */
[----:B------:R-:W-:Y:S01]  /*29e0*/  FSETP.GEU.AND P2, PT, R35, -126, PT ;  /* 0xc2fc00002300780b */ /* 0x000fe20003f4e000 */
[----:B-1----:R-:W-:Y:S01]  /*29f0*/  FADD R13, R13, R14 ;  /* 0x0000000e0d0d7221 */ /* 0x002fe20000000000 */
[----:B------:R-:W1:Y:S01]  /*2a00*/  MUFU.EX2 R11, R11 ;  /* 0x0000000b000b7308 */ /* 0x000e620000000800 */
[----:B------:R-:W-:-:S03]  /*2a10*/  @!P1 FMUL R29, R29, 0.5 ;  /* 0x3f0000001d1d9820 */ /* 0x000fc60000400000 */
[----:B------:R2:W3:Y:S04]  /*2a20*/  SHFL.IDX PT, R14, R13, R2, 0x1f ;  /* 0x00001f020d0e7589 */ /* 0x0004e800000e0000 */
[----:B------:R-:W4:Y:S01]  /*2a30*/  MUFU.EX2 R15, R37 ;  /* 0x00000025000f7308 */ /* 0x000f220000000800 */
[----:B0-----:R-:W-:Y:S02]  /*2a40*/  @!P3 FMUL R42, R42, R42 ;  /* 0x0000002a2a2ab220 */ /* 0x001fe40000400000 */
[----:B------:R-:W-:Y:S02]  /*2a50*/  @!P2 FMUL R35, R35, 0.5 ;  /* 0x3f0000002323a820 */ /* 0x000fe40000400000 */
[----:B------:R-:W-:-:S03]  /*2a60*/  FFMA R20, R43, R20, R42 ;  /* 0x000000142b147223 */ /* 0x000fc6000000002a */
[----:B------:R-:W0:Y:S01]  /*2a70*/  MUFU.EX2 R29, R29 ;  /* 0x0000001d001d7308 */ /* 0x000e220000000800 */
[----:B-1----:R-:W-:-:S07]  /*2a80*/  @!P4 FMUL R11, R11, R11 ;  /* 0x0000000b0b0bc220 */ /* 0x002fce0000400000 */
[----:B------:R-:W1:Y:S01]  /*2a90*/  MUFU.EX2 R39, R35 ;  /* 0x0000002300277308 */ /* 0x000e620000000800 */
[----:B----4-:R-:W-:-:S04]  /*2aa0*/  @!P5 FMUL R15, R15, R15 ;  /* 0x0000000f0f0fd220 */ /* 0x010fc80000400000 */
[----:B------:R-:W-:Y:S01]  /*2ab0*/  FFMA R20, R20, R11, R15 ;  /* 0x0000000b14147223 */ /* 0x000fe2000000000f */
[----:B0-----:R-:W-:Y:S01]  /*2ac0*/  @!P1 FMUL R29, R29, R29 ;  /* 0x0000001d1d1d9220 */ /* 0x001fe20000400000 */
[----:B-1----:R-:W-:-:S04]  /*2ad0*/  @!P2 FMUL R39, R39, R39 ;  /* 0x000000272727a220 */ /* 0x002fc80000400000 */
[----:B--23--:R-:W-:-:S07]  /*2ae0*/  FFMA R29, R20, R29, R39 ;  /* 0x0000001d141d7223 */ /* 0x00cfce0000000027 */
.L_x_105:
[C---:B------:R-:W-:Y:S01]  /*2af0*/  FMNMX R41, R33.reuse, R14, !PT ;  /* 0x0000000e21297209 */ /* 0x040fe20007800000 */
[----:B------:R-:W-:Y:S04]  /*2b00*/  BSSY.RECONVERGENT B2, `(.L_x_25) ;  /* 0x00000db000027945 */ /* 0x000fe80003800200 */
[--C-:B------:R-:W-:Y:S01]  /*2b10*/  FADD R33, R33, -R41.reuse ;  /* 0x8000002921217221 */ /* 0x100fe20000000000 */
[--C-:B------:R-:W-:Y:S01]  /*2b20*/  FADD R14, R14, -R41.reuse ;  /* 0x800000290e0e7221 */ /* 0x100fe20000000000 */
[----:B------:R-:W-:Y:S02]  /*2b30*/  FADD R4, R4, -R41 ;  /* 0x8000002904047221 */ /* 0x000fe40000000000 */
[----:B------:R-:W-:Y:S01]  /*2b40*/  FMUL R33, R33, 1.4426950216293334961 ;  /* 0x3fb8aa3b21217820 */ /* 0x000fe20000400000 */
[----:B------:R-:W-:Y:S01]  /*2b50*/  FMUL R14, R14, 1.4426950216293334961 ;  /* 0x3fb8aa3b0e0e7820 */ /* 0x000fe20000400000 */
[----:B------:R-:W-:-:S03]  /*2b60*/  FMUL R4, R4, 1.4426950216293334961 ;  /* 0x3fb8aa3b04047820 */ /* 0x000fc60000400000 */
[----:B------:R-:W-:Y:S02]  /*2b70*/  FSETP.GEU.AND P1, PT, R33, -126, PT ;  /* 0xc2fc00002100780b */ /* 0x000fe40003f2e000 */
[----:B------:R-:W-:-:S11]  /*2b80*/  FSETP.GEU.AND P2, PT, R14, -126, PT ;  /* 0xc2fc00000e00780b */ /* 0x000fd60003f4e000 */
[----:B------:R-:W-:Y:S02]  /*2b90*/  @!P1 FMUL R33, R33, 0.5 ;  /* 0x3f00000021219820 */ /* 0x000fe40000400000 */
[----:B------:R-:W-:Y:S02]  /*2ba0*/  @!P2 FMUL R14, R14, 0.5 ;  /* 0x3f0000000e0ea820 */ /* 0x000fe40000400000 */
[----:B------:R-:W0:Y:S08]  /*2bb0*/  MUFU.EX2 R20, R33 ;  /* 0x0000002100147308 */ /* 0x000e300000000800 */
[----:B------:R-:W1:Y:S01]  /*2bc0*/  MUFU.EX2 R40, R14 ;  /* 0x0000000e00287308 */ /* 0x000e620000000800 */
[----:B0-----:R-:W-:Y:S01]  /*2bd0*/  @!P1 FMUL R20, R20, R20 ;  /* 0x0000001414149220 */ /* 0x001fe20000400000 */
[----:B-1----:R-:W-:-:S04]  /*2be0*/  @!P2 FMUL R40, R40, R40 ;  /* 0x000000282828a220 */ /* 0x002fc80000400000 */
[----:B------:R-:W-:Y:S01]  /*2bf0*/  FFMA R20, R29, R20, R40 ;  /* 0x000000141d147223 */ /* 0x000fe20000000028 */
[----:B------:R-:W-:Y:S06]  /*2c00*/  @P0 BRA `(.L_x_26) ;  /* 0x0000000c00280947 */ /* 0x000fec0003800000 */
[--C-:B------:R-:W-:Y:S01]  /*2c10*/  FADD R5, R5, -R41.reuse ;  /* 0x8000002905057221 */ /* 0x100fe20000000000 */
[--C-:B------:R-:W-:Y:S01]  /*2c20*/  FADD R6, R6, -R41.reuse ;  /* 0x8000002906067221 */ /* 0x100fe20000000000 */
[--C-:B------:R-:W-:Y:S01]  /*2c30*/  FADD R7, R7, -R41.reuse ;  /* 0x8000002907077221 */ /* 0x100fe20000000000 */
[----:B------:R-:W-:Y:S01]  /*2c40*/  FSETP.GEU.AND P1, PT, R4, -126, PT ;  /* 0xc2fc00000400780b */ /* 0x000fe20003f2e000 */
[----:B------:R-:W-:Y:S01]  /*2c50*/  FMUL R5, R5, 1.4426950216293334961 ;  /* 0x3fb8aa3b05057820 */ /* 0x000fe20000400000 */
[----:B------:R-:W-:Y:S01]  /*2c60*/  FMUL R6, R6, 1.4426950216293334961 ;  /* 0x3fb8aa3b06067820 */ /* 0x000fe20000400000 */
[----:B------:R-:W-:Y:S01]  /*2c70*/  FMUL R7, R7, 1.4426950216293334961 ;  /* 0x3fb8aa3b07077820 */ /* 0x000fe20000400000 */
[--C-:B------:R-:W-:Y:S01]  /*2c80*/  FADD R9, R9, -R41.reuse ;  /* 0x8000002909097221 */ /* 0x100fe20000000000 */
[--C-:B------:R-:W-:Y:S01]  /*2c90*/  FADD R30, R30, -R41.reuse ;  /* 0x800000291e1e7221 */ /* 0x100fe20000000000 */
[----:B------:R-:W-:Y:S01]  /*2ca0*/  FSETP.GEU.AND P2, PT, R5, -126, PT ;  /* 0xc2fc00000500780b */ /* 0x000fe20003f4e000 */
[--C-:B------:R-:W-:Y:S01]  /*2cb0*/  FADD R31, R31, -R41.reuse ;  /* 0x800000291f1f7221 */ /* 0x100fe20000000000 */
[----:B------:R-:W-:Y:S01]  /*2cc0*/  FSETP.GEU.AND P3, PT, R6, -126, PT ;  /* 0xc2fc00000600780b */ /* 0x000fe20003f6e000 */
[--C-:B------:R-:W-:Y:S01]  /*2cd0*/  FADD R8, R8, -R41.reuse ;  /* 0x8000002908087221 */ /* 0x100fe20000000000 */
[----:B------:R-:W-:Y:S01]  /*2ce0*/  FSETP.GEU.AND P4, PT, R7, -126, PT ;  /* 0xc2fc00000700780b */ /* 0x000fe20003f8e000 */
[--C-:B------:R-:W-:Y:S01]  /*2cf0*/  FADD R28, R28, -R41.reuse ;  /* 0x800000291c1c7221 */ /* 0x100fe20000000000 */
[--C-:B------:R-:W-:Y:S01]  /*2d00*/  FADD R32, R32, -R41.reuse ;  /* 0x8000002920207221 */ /* 0x100fe20000000000 */
[----:B------:R-:W-:Y:S01]  /*2d10*/  @!P1 FMUL R4, R4, 0.5 ;  /* 0x3f00000004049820 */ /* 0x000fe20000400000 */
[----:B------:R-:W-:Y:S01]  /*2d20*/  FMUL R9, R9, 1.4426950216293334961 ;  /* 0x3fb8aa3b09097820 */ /* 0x000fe20000400000 */
[----:B------:R-:W-:Y:S01]  /*2d30*/  FMUL R30, R30, 1.4426950216293334961 ;  /* 0x3fb8aa3b1e1e7820 */ /* 0x000fe20000400000 */
[----:B------:R-:W-:Y:S01]  /*2d40*/  FMUL R31, R31, 1.4426950216293334961 ;  /* 0x3fb8aa3b1f1f7820 */ /* 0x000fe20000400000 */
[----:B------:R0:W1:Y:S01]  /*2d50*/  MUFU.EX2 R39, R4 ;  /* 0x0000000400277308 */ /* 0x0000620000000800 */
[----:B------:R-:W-:Y:S01]  /*2d60*/  FMUL R8, R8, 1.4426950216293334961 ;  /* 0x3fb8aa3b08087820 */ /* 0x000fe20000400000 */
[----:B------:R-:W-:Y:S01]  /*2d70*/  @!P2 FMUL R5, R5, 0.5 ;  /* 0x3f0000000505a820 */ /* 0x000fe20000400000 */
[----:B------:R-:W-:Y:S01]  /*2d80*/  FMUL R28, R28, 1.4426950216293334961 ;  /* 0x3fb8aa3b1c1c7820 */ /* 0x000fe20000400000 */
[----:B------:R-:W-:Y:S01]  /*2d90*/  @!P3 FMUL R6, R6, 0.5 ;  /* 0x3f0000000606b820 */ /* 0x000fe20000400000 */
[----:B------:R-:W-:Y:S01]  /*2da0*/  FSETP.GEU.AND P0, PT, R9, -126, PT ;  /* 0xc2fc00000900780b */ /* 0x000fe20003f0e000 */
[----:B------:R-:W-:Y:S01]  /*2db0*/  @!P4 FMUL R7, R7, 0.5 ;  /* 0x3f0000000707c820 */ /* 0x000fe20000400000 */
[----:B------:R-:W-:Y:S01]  /*2dc0*/  FSETP.GEU.AND P5, PT, R8, -126, PT ;  /* 0xc2fc00000800780b */ /* 0x000fe20003fae000 */
[----:B------:R2:W3:Y:S01]  /*2dd0*/  MUFU.EX2 R38, R5 ;  /* 0x0000000500267308 */ /* 0x0004e20000000800 */
[----:B0-----:R-:W-:Y:S01]  /*2de0*/  FMUL R4, R32, 1.4426950216293334961 ;  /* 0x3fb8aa3b20047820 */ /* 0x001fe20000400000 */
[--C-:B------:R-:W-:Y:S01]  /*2df0*/  FADD R25, R25, -R41.reuse ;  /* 0x8000002919197221 */ /* 0x100fe20000000000 */
[--C-:B------:R-:W-:Y:S01]  /*2e00*/  FADD R10, R10, -R41.reuse ;  /* 0x800000290a0a7221 */ /* 0x100fe20000000000 */
[--C-:B------:R-:W-:Y:S01]  /*2e10*/  FADD R24, R24, -R41.reuse ;  /* 0x8000002918187221 */ /* 0x100fe20000000000 */
[--C-:B------:R-:W-:Y:S01]  /*2e20*/  FADD R27, R27, -R41.reuse ;  /* 0x800000291b1b7221 */ /* 0x100fe20000000000 */
[----:B------:R-:W-:Y:S01]  /*2e30*/  FADD R26, R26, -R41 ;  /* 0x800000291a1a7221 */ /* 0x000fe20000000000 */
[----:B------:R-:W-:Y:S01]  /*2e40*/  FMUL R25, R25, 1.4426950216293334961 ;  /* 0x3fb8aa3b19197820 */ /* 0x000fe20000400000 */
[----:B------:R0:W4:Y:S01]  /*2e50*/  MUFU.EX2 R37, R6 ;  /* 0x0000000600257308 */ /* 0x0001220000000800 */
[----:B-1----:R-:W-:Y:S01]  /*2e60*/  @!P1 FMUL R39, R39, R39 ;  /* 0x0000002727279220 */ /* 0x002fe20000400000 */
[----:B------:R-:W-:Y:S01]  /*2e70*/  FSETP.GEU.AND P1, PT, R28, -126, PT ;  /* 0xc2fc00001c00780b */ /* 0x000fe20003f2e000 */
[----:B------:R-:W-:Y:S01]  /*2e80*/  @!P0 FMUL R9, R9, 0.5 ;  /* 0x3f00000009098820 */ /* 0x000fe20000400000 */
[----:B------:R-:W-:Y:S01]  /*2e90*/  @!P5 FMUL R8, R8, 0.5 ;  /* 0x3f0000000808d820 */ /* 0x000fe20000400000 */
[----:B------:R-:W-:Y:S01]  /*2ea0*/  FMUL R10, R10, 1.4426950216293334961 ;  /* 0x3fb8aa3b0a0a7820 */ /* 0x000fe20000400000 */
[----:B--2---:R-:W-:-:S02]  /*2eb0*/  FMUL R5, R24, 1.4426950216293334961 ;  /* 0x3fb8aa3b18057820 */ /* 0x004fc40000400000 */
[----:B------:R1:W2:Y:S01]  /*2ec0*/  MUFU.EX2 R36, R7 ;  /* 0x0000000700247308 */ /* 0x0002a20000000800 */
[----:B---3--:R-:W-:Y:S01]  /*2ed0*/  @!P2 FMUL R38, R38, R38 ;  /* 0x000000262626a220 */ /* 0x008fe20000400000 */
[----:B------:R-:W-:Y:S01]  /*2ee0*/  FSETP.GEU.AND P2, PT, R30, -126, PT ;  /* 0xc2fc00001e00780b */ /* 0x000fe20003f4e000 */
[----:B0-----:R-:W-:-:S04]  /*2ef0*/  FMUL R6, R27, 1.4426950216293334961 ;  /* 0x3fb8aa3b1b067820 */ /* 0x001fc80000400000 */
[----:B------:R-:W-:Y:S01]  /*2f00*/  @!P1 FMUL R28, R28, 0.5 ;  /* 0x3f0000001c1c9820 */ /* 0x000fe20000400000 */
[----:B------:R-:W0:Y:S01]  /*2f10*/  MUFU.EX2 R34, R9 ;  /* 0x0000000900227308 */ /* 0x000e220000000800 */
[----:B----4-:R-:W-:Y:S01]  /*2f20*/  @!P3 FMUL R37, R37, R37 ;  /* 0x000000252525b220 */ /* 0x010fe20000400000 */
[----:B------:R-:W-:Y:S01]  /*2f30*/  FSETP.GEU.AND P3, PT, R31, -126, PT ;  /* 0xc2fc00001f00780b */ /* 0x000fe20003f6e000 */
[----:B-1----:R-:W-:-:S04]  /*2f40*/  FMUL R7, R26, 1.4426950216293334961 ;  /* 0x3fb8aa3b1a077820 */ /* 0x002fc80000400000 */
[----:B------:R-:W-:Y:S01]  /*2f50*/  @!P2 FMUL R30, R30, 0.5 ;  /* 0x3f0000001e1ea820 */ /* 0x000fe20000400000 */
[----:B------:R1:W3:Y:S01]  /*2f60*/  MUFU.EX2 R35, R8 ;  /* 0x0000000800237308 */ /* 0x0002e20000000800 */
[----:B--2---:R-:W-:Y:S01]  /*2f70*/  @!P4 FMUL R36, R36, R36 ;  /* 0x000000242424c220 */ /* 0x004fe20000400000 */
[----:B------:R-:W-:-:S05]  /*2f80*/  FSETP.GEU.AND P4, PT, R4, -126, PT ;  /* 0xc2fc00000400780b */ /* 0x000fca0003f8e000 */
[----:B------:R-:W-:Y:S01]  /*2f90*/  @!P3 FMUL R31, R31, 0.5 ;  /* 0x3f0000001f1fb820 */ /* 0x000fe20000400000 */
[----:B------:R-:W2:Y:S01]  /*2fa0*/  MUFU.EX2 R32, R30 ;  /* 0x0000001e00207308 */ /* 0x000ea20000000800 */
[----:B-1----:R-:W-:Y:S01]  /*2fb0*/  FADD R8, -R41, R23 ;  /* 0x0000001729087221 */ /* 0x002fe20000000100 */
[----:B0-----:R-:W-:Y:S01]  /*2fc0*/  @!P0 FMUL R34, R34, R34 ;  /* 0x0000002222228220 */ /* 0x001fe20000400000 */
[----:B------:R-:W-:Y:S02]  /*2fd0*/  FSETP.GEU.AND P0, PT, R25, -126, PT ;  /* 0xc2fc00001900780b */ /* 0x000fe40003f0e000 */
[----:B------:R-:W-:Y:S01]  /*2fe0*/  FMUL R8, R8, 1.4426950216293334961 ;  /* 0x3fb8aa3b08087820 */ /* 0x000fe20000400000 */
[----:B------:R-:W-:Y:S01]  /*2ff0*/  MOV R23, R17 ;  /* 0x0000001100177202 */ /* 0x000fe20000000f00 */
[----:B------:R-:W-:Y:S01]  /*3000*/  @!P4 FMUL R4, R4, 0.5 ;  /* 0x3f0000000404c820 */ /* 0x000fe20000400000 */
[----:B------:R-:W0:Y:S01]  /*3010*/  MUFU.EX2 R33, R28 ;  /* 0x0000001c00217308 */ /* 0x000e220000000800 */
[----:B---3--:R-:W-:Y:S01]  /*3020*/  @!P5 FMUL R35, R35, R35 ;  /* 0x000000232323d220 */ /* 0x008fe20000400000 */
[----:B------:R-:W-:-:S06]  /*3030*/  FSETP.GEU.AND P5, PT, R10, -126, PT ;  /* 0xc2fc00000a00780b */ /* 0x000fcc0003fae000 */
[----:B------:R-:W1:Y:S01]  /*3040*/  MUFU.EX2 R31, R31 ;  /* 0x0000001f001f7308 */ /* 0x000e620000000800 */
[----:B--2---:R-:W-:Y:S01]  /*3050*/  @!P2 FMUL R32, R32, R32 ;  /* 0x000000202020a220 */ /* 0x004fe20000400000 */
[----:B------:R-:W-:Y:S01]  /*3060*/  FSETP.GEU.AND P2, PT, R6, -126, PT ;  /* 0xc2fc00000600780b */ /* 0x000fe20003f4e000 */
[----:B------:R-:W-:-:S04]  /*3070*/  @!P0 FMUL R25, R25, 0.5 ;  /* 0x3f00000019198820 */ /* 0x000fc80000400000 */
[----:B------:R-:W-:Y:S01]  /*3080*/  @!P5 FMUL R10, R10, 0.5 ;  /* 0x3f0000000a0ad820 */ /* 0x000fe20000400000 */
[----:B------:R-:W2:Y:S01]  /*3090*/  MUFU.EX2 R30, R4 ;  /* 0x00000004001e7308 */ /* 0x000ea20000000800 */
[----:B0-----:R-:W-:Y:S01]  /*30a0*/  @!P1 FMUL R33, R33, R33 ;  /* 0x0000002121219220 */ /* 0x001fe20000400000 */
[----:B------:R-:W-:-:S05]  /*30b0*/  FSETP.GEU.AND P1, PT, R5, -126, PT ;  /* 0xc2fc00000500780b */ /* 0x000fca0003f2e000 */
[----:B------:R-:W-:Y:S01]  /*30c0*/  @!P2 FMUL R6, R6, 0.5 ;  /* 0x3f0000000606a820 */ /* 0x000fe20000400000 */
[----:B------:R-:W0:Y:S01]  /*30d0*/  MUFU.EX2 R28, R25 ;  /* 0x00000019001c7308 */ /* 0x000e220000000800 */
[----:B-1----:R-:W-:Y:S01]  /*30e0*/  @!P3 FMUL R31, R31, R31 ;  /* 0x0000001f1f1fb220 */ /* 0x002fe20000400000 */
[----:B------:R-:W-:-:S05]  /*30f0*/  FSETP.GEU.AND P3, PT, R7, -126, PT ;  /* 0xc2fc00000700780b */ /* 0x000fca0003f6e000 */
[----:B------:R-:W-:Y:S01]  /*3100*/  @!P1 FMUL R5, R5, 0.5 ;  /* 0x3f00000005059820 */ /* 0x000fe20000400000 */
[----:B------:R-:W1:Y:S01]  /*3110*/  MUFU.EX2 R29, R10 ;  /* 0x0000000a001d7308 */ /* 0x000e620000000800 */
[----:B--2---:R-:W-:Y:S01]  /*3120*/  @!P4 FMUL R30, R30, R30 ;  /* 0x0000001e1e1ec220 */ /* 0x004fe20000400000 */
[----:B------:R-:W-:-:S05]  /*3130*/  FSETP.GEU.AND P4, PT, R8, -126, PT ;  /* 0xc2fc00000800780b */ /* 0x000fca0003f8e000 */
[----:B------:R-:W-:Y:S01]  /*3140*/  @!P3 FMUL R7, R7, 0.5 ;  /* 0x3f0000000707b820 */ /* 0x000fe20000400000 */
[----:B------:R-:W2:Y:S01]  /*3150*/  MUFU.EX2 R27, R5 ;  /* 0x00000005001b7308 */ /* 0x000ea20000000800 */
[----:B0-----:R-:W-:-:S06]  /*3160*/  @!P0 FMUL R28, R28, R28 ;  /* 0x0000001c1c1c8220 */ /* 0x001fcc0000400000 */
[----:B------:R-:W-:Y:S01]  /*3170*/  @!P4 FMUL R8, R8, 0.5 ;  /* 0x3f0000000808c820 */ /* 0x000fe20000400000 */
[----:B------:R-:W0:Y:S01]  /*3180*/  MUFU.EX2 R26, R6 ;  /* 0x00000006001a7308 */ /* 0x000e220000000800 */
[----:B-1----:R-:W-:-:S07]  /*3190*/  @!P5 FMUL R29, R29, R29 ;  /* 0x0000001d1d1dd220 */ /* 0x002fce0000400000 */
[----:B------:R-:W1:Y:S01]  /*31a0*/  MUFU.EX2 R25, R7 ;  /* 0x0000000700197308 */ /* 0x000e620000000800 */
[----:B--2---:R-:W-:-:S07]  /*31b0*/  @!P1 FMUL R27, R27, R27 ;  /* 0x0000001b1b1b9220 */ /* 0x004fce0000400000 */
[----:B------:R-:W2:Y:S01]  /*31c0*/  MUFU.EX2 R24, R8 ;  /* 0x0000000800187308 */ /* 0x000ea20000000800 */
[----:B0-----:R-:W-:Y:S01]  /*31d0*/  @!P2 FMUL R26, R26, R26 ;  /* 0x0000001a1a1aa220 */ /* 0x001fe20000400000 */
[----:B-1----:R-:W-:Y:S01]  /*31e0*/  @!P3 FMUL R25, R25, R25 ;  /* 0x000000191919b220 */ /* 0x002fe20000400000 */
[----:B--2---:R-:W-:-:S07]  /*31f0*/  @!P4 FMUL R24, R24, R24 ;  /* 0x000000181818c220 */ /* 0x004fce0000400000 */
.L_x_27:
[----:B------:R-:W-:-:S05]  /*3200*/  IMAD R4, R3, R0, R23 ;  /* 0x0000000003047224 */ /* 0x000fca00078e0217 */
[----:B------:R-:W-:-:S04]  /*3210*/  LEA R42, R4, UR52, 0x2 ;  /* 0x00000034042a7c11 */ /* 0x000fc8000f8e10ff */
[----:B------:R-:W-:Y:S01]  /*3220*/  IADD3 R43, PT, PT, R42, UR51, RZ ;  /* 0x000000332a2b7c10 */ /* 0x000fe2000fffe0ff */
[----:B0-----:R-:W0:Y:S04]  /*3230*/  LDS.128 R8, [R42] ;  /* 0x000000002a087984 */ /* 0x001e280000000c00 */
[----:B------:R-:W1:Y:S04]  /*3240*/  LDS.128 R12, [R42+UR51] ;  /* 0x000000332a0c7984 */ /* 0x000e680008000c00 */
[----:B------:R2:W3:Y:S01]  /*3250*/  LDS.128 R4, [R43+UR51] ;  /* 0x000000332b047984 */ /* 0x0004e20008000c00 */
[C---:B0-----:R-:W-:Y:S01]  /*3260*/  FFMA R45, R39.reuse, R8, RZ ;  /* 0x00000008272d7223 */ /* 0x041fe200000000ff */
[C---:B------:R-:W-:Y:S01]  /*3270*/  FFMA R9, R39.reuse, R9, RZ ;  /* 0x0000000927097223 */ /* 0x040fe200000000ff */
[C---:B------:R-:W-:Y:S01]  /*3280*/  FFMA R47, R39.reuse, R10, RZ ;  /* 0x0000000a272f7223 */ /* 0x040fe200000000ff */
[----:B------:R-:W-:Y:S01]  /*3290*/  FFMA R46, R39, R11, RZ ;  /* 0x0000000b272e7223 */ /* 0x000fe200000000ff */
[C---:B-1----:R-:W-:Y:S01]  /*32a0*/  FFMA R12, R38.reuse, R12, R45 ;  /* 0x0000000c260c7223 */ /* 0x042fe2000000002d */
[----:B------:R-:W-:Y:S01]  /*32b0*/  IADD3 R45, PT, PT, R43, UR51, RZ ;  /* 0x000000332b2d7c10 */ /* 0x000fe2000fffe0ff */
[C---:B------:R-:W-:Y:S01]  /*32c0*/  FFMA R44, R38.reuse, R13, R9 ;  /* 0x0000000d262c7223 */ /* 0x040fe20000000009 */
[C---:B------:R-:W-:Y:S01]  /*32d0*/  FFMA R13, R38.reuse, R14, R47 ;  /* 0x0000000e260d7223 */ /* 0x040fe2000000002f */
[----:B------:R-:W-:Y:S01]  /*32e0*/  FFMA R42, R38, R15, R46 ;  /* 0x0000000f262a7223 */ /* 0x000fe2000000002e */
[----:B--2---:R-:W-:Y:S01]  /*32f0*/  IADD3 R43, PT, PT, R45, UR51, RZ ;  /* 0x000000332d2b7c10 */ /* 0x004fe2000fffe0ff */
[----:B------:R0:W1:Y:S01]  /*3300*/  LDS.128 R8, [R45+UR51] ;  /* 0x000000332d087984 */ /* 0x0000620008000c00 */
[C---:B---3--:R-:W-:Y:S01]  /*3310*/  FFMA R44, R37.reuse, R5, R44 ;  /* 0x00000005252c7223 */ /* 0x048fe2000000002c */
[C---:B------:R-:W-:Y:S01]  /*3320*/  FFMA R47, R37.reuse, R4, R12 ;  /* 0x00000004252f7223 */ /* 0x040fe2000000000c */
[----:B------:R-:W-:Y:S01]  /*3330*/  FFMA R5, R37, R6, R13 ;  /* 0x0000000625057223 */ /* 0x000fe2000000000d */
[----:B------:R-:W-:Y:S01]  /*3340*/  IADD3 R46, PT, PT, R43, UR51, RZ ;  /* 0x000000332b2e7c10 */ /* 0x000fe2000fffe0ff */
[----:B------:R2:W3:Y:S01]  /*3350*/  LDS.128 R12, [R43+UR51] ;  /* 0x000000332b0c7984 */ /* 0x0004e20008000c00 */
[----:B------:R-:W-:-:S02]  /*3360*/  FFMA R42, R37, R7, R42 ;  /* 0x00000007252a7223 */ /* 0x000fc4000000002a */
[----:B0-----:R-:W-:-:S04]  /*3370*/  IADD3 R45, PT, PT, R46, UR51, RZ ;  /* 0x000000332e2d7c10 */ /* 0x001fc8000fffe0ff */
[----:B--2---:R-:W-:Y:S01]  /*3380*/  IADD3 R43, PT, PT, R45, UR51, RZ ;  /* 0x000000332d2b7c10 */ /* 0x004fe2000fffe0ff */
[C---:B-1----:R-:W-:Y:S01]  /*3390*/  FFMA R44, R36.reuse, R9, R44 ;  /* 0x00000009242c7223 */ /* 0x042fe2000000002c */
[C---:B------:R-:W-:Y:S01]  /*33a0*/  FFMA R9, R36.reuse, R10, R5 ;  /* 0x0000000a24097223 */ /* 0x040fe20000000005 */
[C---:B------:R-:W-:Y:S01]  /*33b0*/  FFMA R8, R36.reuse, R8, R47 ;  /* 0x0000000824087223 */ /* 0x040fe2000000002f */
[----:B------:R0:W1:Y:S01]  /*33c0*/  LDS.128 R4, [R46+UR51] ;  /* 0x000000332e047984 */ /* 0x0000620008000c00 */
[----:B------:R-:W-:Y:S01]  /*33d0*/  FFMA R42, R36, R11, R42 ;  /* 0x0000000b242a7223 */ /* 0x000fe2000000002a */
[C---:B---3--:R-:W-:Y:S01]  /*33e0*/  FFMA R44, R35.reuse, R13, R44 ;  /* 0x0000000d232c7223 */ /* 0x048fe2000000002c */
[C---:B------:R-:W-:Y:S01]  /*33f0*/  FFMA R47, R35.reuse, R12, R8 ;  /* 0x0000000c232f7223 */ /* 0x040fe20000000008 */
[C---:B------:R-:W-:Y:S01]  /*3400*/  FFMA R13, R35.reuse, R14, R9 ;  /* 0x0000000e230d7223 */ /* 0x040fe20000000009 */
[----:B------:R-:W-:Y:S01]  /*3410*/  FFMA R42, R35, R15, R42 ;  /* 0x0000000f232a7223 */ /* 0x000fe2000000002a */
[----:B------:R2:W3:Y:S01]  /*3420*/  LDS.128 R8, [R45+UR51] ;  /* 0x000000332d087984 */ /* 0x0004e20008000c00 */
        /* <DEDUP_REMOVED lines=11> */
[----:B------:R-:W2:Y:S01]  /*34e0*/  LDS.128 R4, [R46+UR51] ;  /* 0x000000332e047984 */ /* 0x000ea20008000c00 */
[----:B0-----:R-:W-:Y:S01]  /*34f0*/  IADD3 R43, PT, PT, R45, UR51, RZ ;  /* 0x000000332d2b7c10 */ /* 0x001fe2000fffe0ff */
[C---:B-1----:R-:W-:Y:S01]  /*3500*/  FFMA R44, R32.reuse, R13, R44 ;  /* 0x0000000d202c7223 */ /* 0x042fe2000000002c */
[C---:B------:R-:W-:Y:S01]  /*3510*/  FFMA R13, R32.reuse, R14, R9 ;  /* 0x0000000e200d7223 */ /* 0x040fe20000000009 */
[C---:B------:R-:W-:Y:S01]  /*3520*/  FFMA R12, R32.reuse, R12, R47 ;  /* 0x0000000c200c7223 */ /* 0x040fe2000000002f */
[----:B------:R0:W1:Y:S01]  /*3530*/  LDS.128 R8, [R45+UR51] ;  /* 0x000000332d087984 */ /* 0x0000620008000c00 */
[----:B------:R-:W-:Y:S01]  /*3540*/  FFMA R42, R32, R15, R42 ;  /* 0x0000000f202a7223 */ /* 0x000fe2000000002a */
[C---:B--2---:R-:W-:Y:S01]  /*3550*/  FFMA R44, R31.reuse, R5, R44 ;  /* 0x000000051f2c7223 */ /* 0x044fe2000000002c */
[C---:B------:R-:W-:Y:S01]  /*3560*/  FFMA R47, R31.reuse, R4, R12 ;  /* 0x000000041f2f7223 */ /* 0x040fe2000000000c */
[C---:B------:R-:W-:Y:S01]  /*3570*/  FFMA R5, R31.reuse, R6, R13 ;  /* 0x000000061f057223 */ /* 0x040fe2000000000d */
[----:B------:R-:W-:Y:S01]  /*3580*/  FFMA R46, R31, R7, R42 ;  /* 0x000000071f2e7223 */ /* 0x000fe2000000002a */
[----:B------:R-:W2:Y:S01]  /*3590*/  LDS.128 R12, [R43+UR51] ;  /* 0x000000332b0c7984 */ /* 0x000ea20008000c00 */
[----:B------:R-:W-:-:S04]  /*35a0*/  IADD3 R42, PT, PT, R43, UR51, RZ ;  /* 0x000000332b2a7c10 */ /* 0x000fc8000fffe0ff */
[----:B0-----:R-:W-:Y:S01]  /*35b0*/  IADD3 R45, PT, PT, R42, UR51, RZ ;  /* 0x000000332a2d7c10 */ /* 0x001fe2000fffe0ff */
[C---:B-1----:R-:W-:Y:S01]  /*35c0*/  FFMA R6, R30.reuse, R9, R44 ;  /* 0x000000091e067223 */ /* 0x042fe2000000002c */
[C---:B------:R-:W-:Y:S01]  /*35d0*/  FFMA R4, R30.reuse, R8, R47 ;  /* 0x000000081e047223 */ /* 0x040fe2000000002f */
[C---:B------:R-:W-:Y:S01]  /*35e0*/  FFMA R5, R30.reuse, R10, R5 ;  /* 0x0000000a1e057223 */ /* 0x040fe20000000005 */
[----:B------:R-:W-:Y:S02]  /*35f0*/  FFMA R44, R30, R11, R46 ;  /* 0x0000000b1e2c7223 */ /* 0x000fe4000000002e */
[----:B------:R0:W1:Y:S01]  /*3600*/  LDS.128 R8, [R42+UR51] ;  /* 0x000000332a087984 */ /* 0x0000620008000c00 */
[C---:B--2---:R-:W-:Y:S01]  /*3610*/  FFMA R47, R29.reuse, R12, R4 ;  /* 0x0000000c1d2f7223 */ /* 0x044fe20000000004 */
[C---:B------:R-:W-:Y:S01]  /*3620*/  FFMA R12, R29.reuse, R13, R6 ;  /* 0x0000000d1d0c7223 */ /* 0x040fe20000000006 */
[----:B------:R-:W-:Y:S01]  /*3630*/  FFMA R13, R29, R14, R5 ;  /* 0x0000000e1d0d7223 */ /* 0x000fe20000000005 */
[----:B------:R-:W-:Y:S01]  /*3640*/  IADD3 R14, PT, PT, R45, UR51, RZ ;  /* 0x000000332d0e7c10 */ /* 0x000fe2000fffe0ff */
[----:B------:R-:W2:Y:S01]  /*3650*/  LDS.128 R4, [R45+UR51] ;  /* 0x000000332d047984 */ /* 0x000ea20008000c00 */
[----:B------:R-:W-:-:S02]  /*3660*/  FFMA R44, R29, R15, R44 ;  /* 0x0000000f1d2c7223 */ /* 0x000fc4000000002c */
[----:B0-----:R-:W-:Y:S01]  /*3670*/  IADD3 R42, PT, PT, R14, UR51, RZ ;  /* 0x000000330e2a7c10 */ /* 0x001fe2000fffe0ff */
[C---:B-1----:R-:W-:Y:S01]  /*3680*/  FFMA R46, R28.reuse, R9, R12 ;  /* 0x000000091c2e7223 */ /* 0x042fe2000000000c */
[C---:B------:R-:W-:Y:S01]  /*3690*/  FFMA R9, R28.reuse, R10, R13 ;  /* 0x0000000a1c097223 */ /* 0x040fe2000000000d */
[C---:B------:R-:W-:Y:S01]  /*36a0*/  FFMA R8, R28.reuse, R8, R47 ;  /* 0x000000081c087223 */ /* 0x040fe2000000002f */
[----:B------:R-:W0:Y:S01]  /*36b0*/  LDS.128 R12, [R14+UR51] ;  /* 0x000000330e0c7984 */ /* 0x000e220008000c00 */
[----:B------:R-:W-:Y:S01]  /*36c0*/  FFMA R44, R28, R11, R44 ;  /* 0x0000000b1c2c7223 */ /* 0x000fe2000000002c */
[C---:B--2---:R-:W-:Y:S01]  /*36d0*/  FFMA R46, R27.reuse, R5, R46 ;  /* 0x000000051b2e7223 */ /* 0x044fe2000000002e */
[C---:B------:R-:W-:Y:S01]  /*36e0*/  FFMA R43, R27.reuse, R4, R8 ;  /* 0x000000041b2b7223 */ /* 0x040fe20000000008 */
[----:B------:R-:W-:Y:S01]  /*36f0*/  FFMA R5, R27, R6, R9 ;  /* 0x000000061b057223 */ /* 0x000fe20000000009 */
[----:B------:R-:W-:Y:S01]  /*3700*/  IMAD R6, R21, R0, R23 ;  /* 0x0000000015067224 */ /* 0x000fe200078e0217 */
[----:B------:R-:W1:Y:S01]  /*3710*/  LDS.128 R8, [R42+UR51] ;  /* 0x000000332a087984 */ /* 0x000e620008000c00 */
[----:B------:R-:W-:Y:S01]  /*3720*/  FFMA R44, R27, R7, R44 ;  /* 0x000000071b2c7223 */ /* 0x000fe2000000002c */
[----:B------:R-:W-:-:S04]  /*3730*/  IADD3 R23, PT, PT, R23, UR50, RZ ;  /* 0x0000003217177c10 */ /* 0x000fc8000fffe0ff */
[----:B------:R-:W-:Y:S01]  /*3740*/  ISETP.GE.AND P0, PT, R23, R0, PT ;  /* 0x000000001700720c */ /* 0x000fe20003f06270 */
[C---:B0-----:R-:W-:Y:S01]  /*3750*/  FFMA R4, R26.reuse, R12, R43 ;  /* 0x0000000c1a047223 */ /* 0x041fe2000000002b */
[C---:B------:R-:W-:Y:S01]  /*3760*/  FFMA R12, R26.reuse, R13, R46 ;  /* 0x0000000d1a0c7223 */ /* 0x040fe2000000002e */
[----:B------:R-:W-:Y:S01]  /*3770*/  FFMA R13, R26, R14, R5 ;  /* 0x0000000e1a0d7223 */ /* 0x000fe20000000005 */
[----:B------:R-:W-:Y:S01]  /*3780*/  IADD3 R5, PT, PT, R42, UR51, RZ ;  /* 0x000000332a057c10 */ /* 0x000fe2000fffe0ff */
[----:B------:R-:W-:Y:S01]  /*3790*/  FFMA R44, R26, R15, R44 ;  /* 0x0000000f1a2c7223 */ /* 0x000fe2000000002c */
[C---:B-1----:R-:W-:Y:S01]  /*37a0*/  FFMA R43, R25.reuse, R8, R4 ;  /* 0x00000008192b7223 */ /* 0x042fe20000000004 */
[----:B------:R-:W-:Y:S01]  /*37b0*/  LEA R8, R6, UR47, 0x2 ;  /* 0x0000002f06087c11 */ /* 0x000fe2000f8e10ff */
[C---:B------:R-:W-:Y:S02]  /*37c0*/  FFMA R42, R25.reuse, R9, R12 ;  /* 0x00000009192a7223 */ /* 0x040fe4000000000c */
[----:B------:R-:W0:Y:S01]  /*37d0*/  LDS.128 R4, [R5+UR51] ;  /* 0x0000003305047984 */ /* 0x000e220008000c00 */
[C---:B------:R-:W-:Y:S01]  /*37e0*/  FFMA R9, R25.reuse, R10, R13 ;  /* 0x0000000a19097223 */ /* 0x040fe2000000000d */
[----:B------:R-:W-:-:S02]  /*37f0*/  FFMA R44, R25, R11, R44 ;  /* 0x0000000b192c7223 */ /* 0x000fc4000000002c */
[----:B------:R-:W1:Y:S01]  /*3800*/  LDS.128 R12, [R8] ;  /* 0x00000000080c7984 */ /* 0x000e620000000c00 */
[C---:B0-----:R-:W-:Y:S01]  /*3810*/  FFMA R43, R40.reuse, R4, R43 ;  /* 0x00000004282b7223 */ /* 0x041fe2000000002b */
[C---:B------:R-:W-:Y:S01]  /*3820*/  FFMA R42, R40.reuse, R5, R42 ;  /* 0x00000005282a7223 */ /* 0x040fe2000000002a */
[C---:B------:R-:W-:Y:S01]  /*3830*/  FFMA R9, R40.reuse, R6, R9 ;  /* 0x0000000628097223 */ /* 0x040fe20000000009 */
[----:B------:R-:W-:Y:S01]  /*3840*/  FFMA R44, R40, R7, R44 ;  /* 0x00000007282c7223 */ /* 0x000fe2000000002c */
[C---:B-1----:R-:W-:Y:S01]  /*3850*/  FFMA R12, R24.reuse, R12, R43 ;  /* 0x0000000c180c7223 */ /* 0x042fe2000000002b */
[C---:B------:R-:W-:Y:S01]  /*3860*/  FFMA R13, R24.reuse, R13, R42 ;  /* 0x0000000d180d7223 */ /* 0x040fe2000000002a */
[C---:B------:R-:W-:Y:S01]  /*3870*/  FFMA R14, R24.reuse, R14, R9 ;  /* 0x0000000e180e7223 */ /* 0x040fe20000000009 */
[----:B------:R-:W-:-:S05]  /*3880*/  FFMA R15, R24, R15, R44 ;  /* 0x0000000f180f7223 */ /* 0x000fca000000002c */
[----:B------:R0:W-:Y:S01]  /*3890*/  STS.128 [R8], R12 ;  /* 0x0000000c08007388 */ /* 0x0001e20000000c00 */
[----:B------:R-:W-:Y:S05]  /*38a0*/  @!P0 BRA `(.L_x_27) ;  /* 0xfffffff800548947 */ /* 0x000fea000383ffff */
.L_x_26:
[----:B------:R-:W-:Y:S05]  /*38b0*/  BSYNC.RECONVERGENT B2 ;  /* 0x0000000000027941 */ /* 0x000fea0003800200 */
.L_x_25:
[----:B------:R-:W-:Y:S02]  /*38c0*/  IADD3 R3, PT, PT, R3, 0x10, RZ ;  /* 0x0000001003037810 */ /* 0x000fe40007ffe0ff */
[----:B------:R-:W-:Y:S02]  /*38d0*/  MOV R23, R41 ;  /* 0x0000002900177202 */ /* 0x000fe40000000f00 */
[----:B------:R-:W-:-:S13]  /*38e0*/  ISETP.GE.AND P0, PT, R3, R19, PT ;  /* 0x000000130300720c */ /* 0x000fda0003f06270 */
[----:B------:R-:W-:Y:S05]  /*38f0*/  @!P0 BRA `(.L_x_28) ;  /* 0xffffffd400488947 */ /* 0x000fea000383ffff */
.L_x_20:
[----:B------:R-:W-:Y:S05]  /*3900*/  BSYNC B0 ;  /* 0x0000000000007941 */ /* 0x000fea0003800000 */
.L_x_19:
[----:B------:R-:W1:Y:S01]  /*3910*/  S2R R0, SR_TID.X ;  /* 0x0000000000007919 */ /* 0x000e620000002100 */
[----:B------:R-:W-:Y:S01]  /*3920*/  HFMA2 R5, -RZ, RZ, 0, 2.384185791015625e-07 ;  /* 0x00000004ff057431 */ /* 0x000fe200000001ff */
[C---:B------:R-:W-:Y:S02]  /*3930*/  IADD3 R6, PT, PT, R21.reuse, UR54, RZ ;  /* 0x0000003615067c10 */ /* 0x040fe4000fffe0ff */
[----:B------:R-:W-:Y:S02]  /*3940*/  MOV R7, 0x4 ;  /* 0x0000000400077802 */ /* 0x000fe40000000f00 */
[----:B------:R-:W-:Y:S01]  /*3950*/  IADD3 R21, PT, PT, R21, UR46, RZ ;  /* 0x0000002e15157c10 */ /* 0x000fe2000fffe0ff */
[----:B------:R-:W-:-:S04]  /*3960*/  IMAD.WIDE R4, R6, R5, UR38 ;  /* 0x0000002606047e25 */ /* 0x000fc8000f8e0205 */
[----:B------:R-:W-:Y:S01]  /*3970*/  IMAD.WIDE R6, R6, R7, UR40 ;  /* 0x0000002806067e25 */ /* 0x000fe2000f8e0207 */
[----:B-1----:R-:W-:-:S13]  /*3980*/  ISETP.NE.AND P0, PT, R0, RZ, PT ;  /* 0x000000ff0000720c */ /* 0x002fda0003f05270 */
[----:B-----5:R1:W-:Y:S04]  /*3990*/  @!P0 STG.E desc[UR36][R4.64], R41 ;  /* 0x0000002904008986 */ /* 0x0203e8000c101924 */
[----:B------:R1:W-:Y:S01]  /*39a0*/  @!P0 STG.E desc[UR36][R6.64], R20 ;  /* 0x0000001406008986 */ /* 0x0003e2000c101924 */
[----:B------:R-:W-:-:S13]  /*39b0*/  ISETP.GE.AND P0, PT, R21, UR48, PT ;  /* 0x0000003015007c0c */ /* 0x000fda000bf06270 */
[----:B-1----:R-:W-:Y:S05]  /*39c0*/  @!P0 BRA `(.L_x_29) ;  /* 0xffffffd000e48947 */ /* 0x002fea000383ffff */
.L_x_18:
[----:B------:R-:W-:Y:S05]  /*39d0*/  BSYNC B1 ;  /* 0x0000000000017941 */ /* 0x000fea0003800000 */
.L_x_17:
[----:B------:R-:W-:-:S13]  /*39e0*/  ISETP.NE.AND P0, PT, R22, RZ, PT ;  /* 0x000000ff1600720c */ /* 0x000fda0003f05270 */
[----:B------:R-:W-:Y:S05]  /*39f0*/  @P0 BRA `(.L_x_30) ;  /* 0xffffffcc00a40947 */ /* 0x000fea000383ffff */
.L_x_9:
[----:B------:R-:W-:-:S13]  /*3a00*/  ISETP.GE.AND P0, PT, R16, UR48, PT ;  /* 0x0000003010007c0c */ /* 0x000fda000bf06270 */
[----:B------:R-:W-:Y:S05]  /*3a10*/  @P0 BRA `(.L_x_31) ;  /* 0x0000000000c00947 */ /* 0x000fea0003800000 */
[----:B01----:R-:W-:-:S07]  /*3a20*/  MOV R4, R16 ;  /* 0x0000001000047202 */ /* 0x003fce0000000f00 */
.L_x_38:
[----:B0-----:R-:W0:Y:S01]  /*3a30*/  LDCU UR4, c[0x0][0x3c8] ;  /* 0x00007900ff0477ac */ /* 0x001e220008000800 */
[----:B------:R-:W-:Y:S01]  /*3a40*/  BSSY.RECONVERGENT B0, `(.L_x_32) ;  /* 0x000002a000007945 */ /* 0x000fe20003800200 */
[----:B0-----:R-:W-:-:S13]  /*3a50*/  ISETP.GE.AND P0, PT, R17, UR4, PT ;  /* 0x0000000411007c0c */ /* 0x001fda000bf06270 */
[----:B------:R-:W-:Y:S05]  /*3a60*/  @P0 BRA `(.L_x_33) ;  /* 0x00000000009c0947 */ /* 0x000fea0003800000 */
[----:B------:R-:W-:Y:S01]  /*3a70*/  HFMA2 R6, -RZ, RZ, 0, 2.384185791015625e-07 ;  /* 0x00000004ff067431 */ /* 0x000fe200000001ff */
[----:B------:R-:W-:-:S05]  /*3a80*/  IADD3 R5, PT, PT, R4, UR54, RZ ;  /* 0x0000003604057c10 */ /* 0x000fca000fffe0ff */
[----:B------:R-:W-:-:S06]  /*3a90*/  IMAD.WIDE R6, R5, R6, UR40 ;  /* 0x0000002805067e25 */ /* 0x000fcc000f8e0206 */
[----:B------:R-:W2:Y:S01]  /*3aa0*/  LDG.E R7, desc[UR36][R6.64] ;  /* 0x0000002406077981 */ /* 0x000ea2000c1e1900 */
[----:B------:R-:W-:Y:S01]  /*3ab0*/  BSSY.RECONVERGENT B1, `(.L_x_34) ;  /* 0x000000c000017945 */ /* 0x000fe20003800200 */
[----:B--2---:R-:W-:-:S04]  /*3ac0*/  IADD3 R0, PT, PT, R7, 0x1800000, RZ ;  /* 0x0180000007007810 */ /* 0x004fc80007ffe0ff */
[----:B------:R-:W-:-:S04]  /*3ad0*/  LOP3.LUT R0, R0, 0x7f800000, RZ, 0xc0, !PT ;  /* 0x7f80000000007812 */ /* 0x000fc800078ec0ff */
[----:B------:R-:W-:-:S13]  /*3ae0*/  ISETP.GT.U32.AND P0, PT, R0, 0x1ffffff, PT ;  /* 0x01ffffff0000780c */ /* 0x000fda0003f04070 */
[----:B------:R-:W-:Y:S05]  /*3af0*/  @P0 BRA `(.L_x_35) ;  /* 0x00000000000c0947 */ /* 0x000fea0003800000 */
[----:B------:R-:W-:-:S07]  /*3b00*/  MOV R10, 0x3b20 ;  /* 0x00003b20000a7802 */ /* 0x000fce0000000f00 */
[----:B------:R-:W-:Y:S05]  /*3b10*/  CALL.REL.NOINC `($__internal_0_$__cuda_sm20_rcp_rn_f32_slowpath) ;  /* 0x00000028006c7944 */ /* 0x000fea0003c00000 */
[----:B------:R-:W-:Y:S05]  /*3b20*/  BRA `(.L_x_36) ;  /* 0x0000000000107947 */ /* 0x000fea0003800000 */
.L_x_35:
[----:B------:R-:W0:Y:S02]  /*3b30*/  MUFU.RCP R0, R7 ;  /* 0x0000000700007308 */ /* 0x000e240000001000 */
[----:B0-----:R-:W-:-:S04]  /*3b40*/  FFMA R3, R7, R0, -1 ;  /* 0xbf80000007037423 */ /* 0x001fc80000000000 */
[----:B------:R-:W-:-:S04]  /*3b50*/  FADD.FTZ R3, -R3, -RZ ;  /* 0x800000ff03037221 */ /* 0x000fc80000010100 */
[----:B------:R-:W-:-:S07]  /*3b60*/  FFMA R0, R0, R3, R0 ;  /* 0x0000000300007223 */ /* 0x000fce0000000000 */
.L_x_36:
[----:B------:R-:W-:Y:S05]  /*3b70*/  BSYNC.RECONVERGENT B1 ;  /* 0x0000000000017941 */ /* 0x000fea0003800200 */
.L_x_34:
[----:B------:R-:W0:Y:S01]  /*3b80*/  LDC R18, c[0x0][0x3c8] ;  /* 0x0000f200ff127b82 */ /* 0x000e220000000800 */
[----:B------:R-:W-:Y:S01]  /*3b90*/  USHF.R.S32.HI UR4, URZ, 0x1f, UR43 ;  /* 0x0000001fff047899 */ /* 0x000fe2000801142b */
[----:B------:R-:W-:Y:S01]  /*3ba0*/  MOV R3, R17 ;  /* 0x0000001100037202 */ /* 0x000fe20000000f00 */
[----:B0-----:R-:W-:-:S05]  /*3bb0*/  IMAD R5, R5, R18, RZ ;  /* 0x0000001205057224 */ /* 0x001fca00078e02ff */
[----:B------:R-:W-:-:S04]  /*3bc0*/  IADD3 R14, P0, PT, R5, UR43, RZ ;  /* 0x0000002b050e7c10 */ /* 0x000fc8000ff1e0ff */
[----:B------:R-:W-:-:S09]  /*3bd0*/  LEA.HI.X.SX32 R13, R5, UR4, 0x1, P0 ;  /* 0x00000004050d7c11 */ /* 0x000fd200080f0eff */
.L_x_37:
[----:B------:R-:W-:Y:S01]  /*3be0*/  IMAD R5, R4, R18, R3 ;  /* 0x0000001204057224 */ /* 0x000fe200078e0203 */
[----:B0-----:R-:W0:Y:S01]  /*3bf0*/  LDCU.64 UR4, c[0x0][0x398] ;  /* 0x00007300ff0477ac */ /* 0x001e220008000a00 */
[C---:B------:R-:W-:Y:S02]  /*3c00*/  IADD3 R7, P0, PT, R3.reuse, R14, RZ ;  /* 0x0000000e03077210 */ /* 0x040fe40007f1e0ff */
[----:B------:R-:W-:Y:S02]  /*3c10*/  IADD3 R3, PT, PT, R3, UR50, RZ ;  /* 0x0000003203037c10 */ /* 0x000fe4000fffe0ff */
[----:B------:R-:W-:Y:S02]  /*3c20*/  LEA R5, R5, UR47, 0x2 ;  /* 0x0000002f05057c11 */ /* 0x000fe4000f8e10ff */
[----:B------:R-:W-:-:S03]  /*3c30*/  IADD3.X R12, PT, PT, RZ, R13, RZ, P0, !PT ;  /* 0x0000000dff0c7210 */ /* 0x000fc600007fe4ff */
[----:B------:R-:W1:Y:S01]  /*3c40*/  LDS.128 R8, [R5] ;  /* 0x0000000005087984 */ /* 0x000e620000000c00 */
[----:B0-----:R-:W-:-:S04]  /*3c50*/  LEA R6, P0, R7, UR4, 0x2 ;  /* 0x0000000407067c11 */ /* 0x001fc8000f8010ff */
[----:B------:R-:W-:Y:S02]  /*3c60*/  LEA.HI.X R7, R7, UR5, R12, 0x2, P0 ;  /* 0x0000000507077c11 */ /* 0x000fe400080f140c */
[----:B------:R-:W-:Y:S01]  /*3c70*/  ISETP.GE.AND P0, PT, R3, R18, PT ;  /* 0x000000120300720c */ /* 0x000fe20003f06270 */
[-C--:B-1----:R-:W-:Y:S01]  /*3c80*/  FMUL R8, R8, R0.reuse ;  /* 0x0000000008087220 */ /* 0x082fe20000400000 */
[-C--:B------:R-:W-:Y:S01]  /*3c90*/  FMUL R9, R9, R0.reuse ;  /* 0x0000000009097220 */ /* 0x080fe20000400000 */
[-C--:B------:R-:W-:Y:S01]  /*3ca0*/  FMUL R10, R10, R0.reuse ;  /* 0x000000000a0a7220 */ /* 0x080fe20000400000 */
[----:B------:R-:W-:-:S05]  /*3cb0*/  FMUL R11, R11, R0 ;  /* 0x000000000b0b7220 */ /* 0x000fca0000400000 */
[----:B------:R0:W-:Y:S04]  /*3cc0*/  STG.E.128 desc[UR36][R6.64], R8 ;  /* 0x0000000806007986 */ /* 0x0001e8000c101d24 */
[----:B------:R-:W-:Y:S05]  /*3cd0*/  @!P0 BRA `(.L_x_37) ;  /* 0xfffffffc00c08947 */ /* 0x000fea000383ffff */
.L_x_33:
[----:B------:R-:W-:Y:S05]  /*3ce0*/  BSYNC.RECONVERGENT B0 ;  /* 0x0000000000007941 */ /* 0x000fea0003800200 */
.L_x_32:
[----:B------:R-:W-:-:S04]  /*3cf0*/  IADD3 R4, PT, PT, R4, UR46, RZ ;  /* 0x0000002e04047c10 */ /* 0x000fc8000fffe0ff */
[----:B------:R-:W-:-:S13]  /*3d00*/  ISETP.GE.AND P0, PT, R4, UR48, PT ;  /* 0x0000003004007c0c */ /* 0x000fda000bf06270 */
[----:B------:R-:W-:Y:S05]  /*3d10*/  @!P0 BRA `(.L_x_38) ;  /* 0xfffffffc00448947 */ /* 0x000fea000383ffff */
.L_x_31:
[----:B------:R-:W-:Y:S05]  /*3d20*/  WARPSYNC.ALL ;  /* 0x0000000000007948 */ /* 0x000fea0003800000 */
[----:B------:R-:W-:Y:S01]  /*3d30*/  BAR.SYNC.DEFER_BLOCKING 0x0 ;  /* 0x0000000000007b1d */ /* 0x000fe20000010000 */
[----:B------:R-:W-:-:S09]  /*3d40*/  UISETP.NE.AND UP0, UPT, UR55, URZ, UPT ;  /* 0x000000ff3700728c */ /* 0x000fd2000bf05270 */
[----:B------:R-:W-:Y:S05]  /*3d50*/  BRA.U UP0, `(.L_x_39) ;  /* 0xffffffc5005c7547 */ /* 0x000fea000b83ffff */
[----:B------:R-:W-:Y:S05]  /*3d60*/  EXIT ;  /* 0x000000000000794d */ /* 0x000fea0003800000 */
.L_x_24:
[----:B------:R-:W-:Y:S01]  /*3d70*/  HFMA2 R12, -RZ, RZ, 0, 2.384185791015625e-07 ;  /* 0x00000004ff0c7431 */ /* 0x000fe200000001ff */
[----:B------:R-:W-:Y:S01]  /*3d80*/  BSSY B2, `(.L_x_40) ;  /* 0x0000006000027945 */ /* 0x000fe20003800000 */
[----:B------:R-:W-:Y:S02]  /*3d90*/  MOV R11, 0x1f ;  /* 0x0000001f000b7802 */ /* 0x000fe40000000f00 */
[----:B------:R-:W-:-:S07]  /*3da0*/  MOV R15, 0xffffffff ;  /* 0xffffffff000f7802 */ /* 0x000fce0000000f00 */
[----:B------:R-:W-:Y:S05]  /*3db0*/  WARPSYNC.COLLECTIVE R15, `(.L_x_41) ;  /* 0x000000000f087348 */ /* 0x000fea0003c00000 */
[----:B------:R0:W1:Y:S02]  /*3dc0*/  SHFL.DOWN P6, R14, R13, R12, R11 ;  /* 0x0800000c0d0e7389 */ /* 0x00006400000c000b */
[----:B01----:R-:W-:Y:S05]  /*3dd0*/  ENDCOLLECTIVE ;  /* 0x000000000000791b */ /* 0x003fea0003800000 */
.L_x_41:
[----:B------:R-:W-:Y:S05]  /*3de0*/  BSYNC B2 ;  /* 0x0000000000027941 */ /* 0x000fea0003800000 */
.L_x_40:
[----:B------:R-:W-:Y:S02]  /*3df0*/  HFMA2 R12, -RZ, RZ, 0, 1.1920928955078125e-07 ;  /* 0x00000002ff0c7431 */ /* 0x000fe400000001ff */
[----:B------:R-:W-:Y:S01]  /*3e00*/  FADD R13, R14, R13 ;  /* 0x0000000d0e0d7221 */ /* 0x000fe20000000000 */
[----:B------:R-:W-:Y:S02]  /*3e10*/  MOV R11, 0x1f ;  /* 0x0000001f000b7802 */ /* 0x000fe40000000f00 */
[----:B------:R-:W-:-:S07]  /*3e20*/  MOV R15, 0xffffffff ;  /* 0xffffffff000f7802 */ /* 0x000fce0000000f00 */
[----:B------:R-:W-:Y:S05]  /*3e30*/  WARPSYNC.COLLECTIVE R15, `(.L_x_42) ;  /* 0x000000000f087348 */ /* 0x000fea0003c00000 */
[----:B------:R0:W1:Y:S02]  /*3e40*/  SHFL.DOWN P6, R14, R13, R12, R11 ;  /* 0x0800000c0d0e7389 */ /* 0x00006400000c000b */
[----:B01----:R-:W-:Y:S05]  /*3e50*/  ENDCOLLECTIVE ;  /* 0x000000000000791b */ /* 0x003fea0003800000 */
.L_x_42:
[----:B------:R-:W-:Y:S02]  /*3e60*/  HFMA2 R12, -RZ, RZ, 0, 5.9604644775390625e-08 ;  /* 0x00000001ff0c7431 */ /* 0x000fe400000001ff */
[----:B------:R-:W-:-:S05]  /*3e70*/  FADD R47, R13, R14 ;  /* 0x0000000e0d2f7221 */ /* 0x000fca0000000000 */
[----:B------:R-:W-:-:S07]  /*3e80*/  MOV R13, R47 ;  /* 0x0000002f000d7202 */ /* 0x000fce0000000f00 */
[----:B------:R-:W-:Y:S05]  /*3e90*/  WARPSYNC.COLLECTIVE R15, `(.L_x_43) ;  /* 0x000000000f087348 */ /* 0x000fea0003c00000 */
[----:B------:R0:W1:Y:S02]  /*3ea0*/  SHFL.DOWN P6, R14, R13, R12, R11 ;  /* 0x0800000c0d0e7389 */ /* 0x00006400000c000b */
[----:B01----:R-:W-:Y:S05]  /*3eb0*/  ENDCOLLECTIVE ;  /* 0x000000000000791b */ /* 0x003fea0003800000 */
.L_x_43:
[----:B------:R-:W-:Y:S02]  /*3ec0*/  MOV R12, R2 ;  /* 0x00000002000c7202 */ /* 0x000fe40000000f00 */
[----:B------:R-:W-:-:S05]  /*3ed0*/  MOV R4, R14 ;  /* 0x0000000e00047202 */ /* 0x000fca0000000f00 */
[----:B------:R-:W-:-:S05]  /*3ee0*/  FADD R47, R47, R4 ;  /* 0x000000042f2f7221 */ /* 0x000fca0000000000 */
[----:B------:R-:W-:-:S07]  /*3ef0*/  MOV R13, R47 ;  /* 0x0000002f000d7202 */ /* 0x000fce0000000f00 */
[----:B------:R-:W-:Y:S05]  /*3f00*/  WARPSYNC.COLLECTIVE R15, `(.L_x_44) ;  /* 0x000000000f087348 */ /* 0x000fea0003c00000 */
[----:B------:R0:W1:Y:S02]  /*3f10*/  SHFL.IDX P6, R14, R13, R12, R11 ;  /* 0x0000000c0d0e7389 */ /* 0x00006400000c000b */
[----:B01----:R-:W-:Y:S05]  /*3f20*/  ENDCOLLECTIVE ;  /* 0x000000000000791b */ /* 0x003fea0003800000 */
.L_x_44:
[----:B------:R-:W-:Y:S01]  /*3f30*/  HFMA2 R12, -RZ, RZ, 0, 2.384185791015625e-07 ;  /* 0x00000004ff0c7431 */ /* 0x000fe200000001ff */
[----:B------:R-:W-:Y:S02]  /*3f40*/  MOV R13, R32 ;  /* 0x00000020000d7202 */ /* 0x000fe40000000f00 */
[----:B------:R-:W-:-:S07]  /*3f50*/  MOV R4, R14 ;  /* 0x0000000e00047202 */ /* 0x000fce0000000f00 */
[----:B------:R-:W-:Y:S05]  /*3f60*/  WARPSYNC.COLLECTIVE R15, `(.L_x_45) ;  /* 0x000000000f087348 */ /* 0x000fea0003c00000 */
[----:B------:R0:W1:Y:S02]  /*3f70*/  SHFL.DOWN P6, R14, R13, R12, R11 ;  /* 0x0800000c0d0e7389 */ /* 0x00006400000c000b */
[----:B01----:R-:W-:Y:S05]  /*3f80*/  ENDCOLLECTIVE ;  /* 0x000000000000791b */ /* 0x003fea0003800000 */
.L_x_45:
[----:B------:R-:W-:-:S05]  /*3f90*/  FMNMX R48, R4, R23, !PT ;  /* 0x0000001704307209 */ /* 0x000fca0007800000 */
[----:B------:R-:W-:-:S04]  /*3fa0*/  FADD R24, -R48, R23 ;  /* 0x0000001730187221 */ /* 0x000fc80000000100 */
[----:B------:R-:W-:Y:S01]  /*3fb0*/  FMUL R24, R24, 1.4426950216293334961 ;  /* 0x3fb8aa3b18187820 */ /* 0x000fe20000400000 */
[----:B------:R-:W-:-:S04]  /*3fc0*/  HFMA2 R12, -RZ, RZ, 0, 1.1920928955078125e-07 ;  /* 0x00000002ff0c7431 */ /* 0x000fc800000001ff */
[----:B------:R-:W-:Y:S02]  /*3fd0*/  FSETP.GEU.AND P2, PT, R24, -126, PT ;  /* 0xc2fc00001800780b */ /* 0x000fe40003f4e000 */
[----:B------:R-:W-:-:S05]  /*3fe0*/  MOV R5, R14 ;  /* 0x0000000e00057202 */ /* 0x000fca0000000f00 */
[----:B------:R-:W-:-:S06]  /*3ff0*/  FADD R5, R5, R32 ;  /* 0x0000002005057221 */ /* 0x000fcc0000000000 */
[----:B------:R-:W-:Y:S01]  /*4000*/  @!P2 FMUL R24, R24, 0.5 ;  /* 0x3f0000001818a820 */ /* 0x000fe20000400000 */
[----:B------:R-:W-:-:S07]  /*4010*/  MOV R13, R5 ;  /* 0x00000005000d7202 */ /* 0x000fce0000000f00 */
[----:B------:R-:W-:Y:S05]  /*4020*/  WARPSYNC.COLLECTIVE R15, `(.L_x_46) ;  /* 0x000000000f087348 */ /* 0x000fea0003c00000 */
[----:B------:R0:W1:Y:S02]  /*4030*/  SHFL.DOWN P6, R14, R13, R12, R11 ;  /* 0x0800000c0d0e7389 */ /* 0x00006400000c000b */
[----:B01----:R-:W-:Y:S05]  /*4040*/  ENDCOLLECTIVE ;  /* 0x000000000000791b */ /* 0x003fea0003800000 */
.L_x_46:
[----:B------:R-:W-:Y:S01]  /*4050*/  HFMA2 R12, -RZ, RZ, 0, 5.9604644775390625e-08 ;  /* 0x00000001ff0c7431 */ /* 0x000fe200000001ff */
[----:B------:R-:W-:-:S05]  /*4060*/  MOV R10, R14 ;  /* 0x0000000e000a7202 */ /* 0x000fca0000000f00 */
[----:B------:R-:W-:-:S05]  /*4070*/  FADD R5, R5, R10 ;  /* 0x0000000a05057221 */ /* 0x000fca0000000000 */
[----:B------:R-:W-:-:S07]  /*4080*/  MOV R13, R5 ;  /* 0x00000005000d7202 */ /* 0x000fce0000000f00 */
[----:B------:R-:W-:Y:S05]  /*4090*/  WARPSYNC.COLLECTIVE R15, `(.L_x_47) ;  /* 0x000000000f087348 */ /* 0x000fea0003c00000 */
[----:B------:R0:W1:Y:S02]  /*40a0*/  SHFL.DOWN P6, R14, R13, R12, R11 ;  /* 0x0800000c0d0e7389 */ /* 0x00006400000c000b */
[----:B01----:R-:W-:Y:S05]  /*40b0*/  ENDCOLLECTIVE ;  /* 0x000000000000791b */ /* 0x003fea0003800000 */
.L_x_47:
[----:B------:R-:W-:Y:S02]  /*40c0*/  MOV R12, R2 ;  /* 0x00000002000c7202 */ /* 0x000fe40000000f00 */
[----:B------:R-:W-:-:S05]  /*40d0*/  MOV R32, R14 ;  /* 0x0000000e00207202 */ /* 0x000fca0000000f00 */
[----:B------:R-:W-:-:S05]  /*40e0*/  FADD R5, R5, R32 ;  /* 0x0000002005057221 */ /* 0x000fca0000000000 */
[----:B------:R-:W-:-:S07]  /*40f0*/  MOV R13, R5 ;  /* 0x00000005000d7202 */ /* 0x000fce0000000f00 */
[----:B------:R-:W-:Y:S05]  /*4100*/  WARPSYNC.COLLECTIVE R15, `(.L_x_48) ;  /* 0x000000000f087348 */ /* 0x000fea0003c00000 */
[----:B------:R0:W1:Y:S02]  /*4110*/  SHFL.IDX P6, R14, R13, R12, R11 ;  /* 0x0000000c0d0e7389 */ /* 0x00006400000c000b */
[----:B01----:R-:W-:Y:S05]  /*4120*/  ENDCOLLECTIVE ;  /* 0x000000000000791b */ /* 0x003fea0003800000 */
.L_x_48:
[----:B------:R-:W-:Y:S01]  /*4130*/  HFMA2 R12, -RZ, RZ, 0, 2.384185791015625e-07 ;  /* 0x00000004ff0c7431 */ /* 0x000fe200000001ff */
[----:B------:R-:W-:Y:S02]  /*4140*/  MOV R13, R33 ;  /* 0x00000021000d7202 */ /* 0x000fe40000000f00 */
[----:B------:R-:W-:-:S07]  /*4150*/  MOV R5, R14 ;  /* 0x0000000e00057202 */ /* 0x000fce0000000f00 */
[----:B------:R-:W-:Y:S05]  /*4160*/  WARPSYNC.COLLECTIVE R15, `(.L_x_49) ;  /* 0x000000000f087348 */ /* 0x000fea0003c00000 */
[----:B------:R0:W1:Y:S02]  /*4170*/  SHFL.DOWN P6, R14, R13, R12, R11 ;  /* 0x0800000c0d0e7389 */ /* 0x00006400000c000b */
[----:B01----:R-:W-:Y:S05]  /*4180*/  ENDCOLLECTIVE ;  /* 0x000000000000791b */ /* 0x003fea0003800000 */
.L_x_49:
[----:B------:R-:W-:Y:S01]  /*4190*/  HFMA2 R12, -RZ, RZ, 0, 1.1920928955078125e-07 ;  /* 0x00000002ff0c7431 */ /* 0x000fe200000001ff */
[----:B------:R-:W-:-:S05]  /*41a0*/  MOV R6, R14 ;  /* 0x0000000e00067202 */ /* 0x000fca0000000f00 */
[----:B------:R-:W-:-:S05]  /*41b0*/  FADD R6, R6, R33 ;  /* 0x0000002106067221 */ /* 0x000fca0000000000 */
[----:B------:R-:W-:-:S07]  /*41c0*/  MOV R13, R6 ;  /* 0x00000006000d7202 */ /* 0x000fce0000000f00 */
[----:B------:R-:W-:Y:S05]  /*41d0*/  WARPSYNC.COLLECTIVE R15, `(.L_x_50) ;  /* 0x000000000f087348 */ /* 0x000fea0003c00000 */
[----:B------:R0:W1:Y:S02]  /*41e0*/  SHFL.DOWN P6, R14, R13, R12, R11 ;  /* 0x0800000c0d0e7389 */ /* 0x00006400000c000b */
[----:B01----:R-:W-:Y:S05]  /*41f0*/  ENDCOLLECTIVE ;  /* 0x000000000000791b */ /* 0x003fea0003800000 */
.L_x_50:
[----:B------:R-:W-:Y:S01]  /*4200*/  HFMA2 R12, -RZ, RZ, 0, 5.9604644775390625e-08 ;  /* 0x00000001ff0c7431 */ /* 0x000fe200000001ff */
[----:B------:R-:W-:-:S05]  /*4210*/  MOV R9, R14 ;  /* 0x0000000e00097202 */ /* 0x000fca0000000f00 */
[----:B------:R-:W-:-:S05]  /*4220*/  FADD R6, R6, R9 ;  /* 0x0000000906067221 */ /* 0x000fca0000000000 */
[----:B------:R-:W-:-:S07]  /*4230*/  MOV R13, R6 ;  /* 0x00000006000d7202 */ /* 0x000fce0000000f00 */
[----:B------:R-:W-:Y:S05]  /*4240*/  WARPSYNC.COLLECTIVE R15, `(.L_x_51) ;  /* 0x000000000f087348 */ /* 0x000fea0003c00000 */
[----:B------:R0:W1:Y:S02]  /*4250*/  SHFL.DOWN P6, R14, R13, R12, R11 ;  /* 0x0800000c0d0e7389 */ /* 0x00006400000c000b */
[----:B01----:R-:W-:Y:S05]  /*4260*/  ENDCOLLECTIVE ;  /* 0x000000000000791b */ /* 0x003fea0003800000 */
.L_x_51:
[----:B------:R-:W-:Y:S02]  /*4270*/  MOV R12, R2 ;  /* 0x00000002000c7202 */ /* 0x000fe40000000f00 */
[----:B------:R-:W-:-:S05]  /*4280*/  MOV R31, R14 ;  /* 0x0000000e001f7202 */ /* 0x000fca0000000f00 */
[----:B------:R-:W-:-:S05]  /*4290*/  FADD R31, R6, R31 ;  /* 0x0000001f061f7221 */ /* 0x000fca0000000000 */
[----:B------:R-:W-:-:S07]  /*42a0*/  MOV R13, R31 ;  /* 0x0000001f000d7202 */ /* 0x000fce0000000f00 */
[----:B------:R-:W-:Y:S05]  /*42b0*/  WARPSYNC.COLLECTIVE R15, `(.L_x_52) ;  /* 0x000000000f087348 */ /* 0x000fea0003c00000 */
[----:B------:R0:W1:Y:S02]  /*42c0*/  SHFL.IDX P6, R14, R13, R12, R11 ;  /* 0x0000000c0d0e7389 */ /* 0x00006400000c000b */
[----:B01----:R-:W-:Y:S05]  /*42d0*/  ENDCOLLECTIVE ;  /* 0x000000000000791b */ /* 0x003fea0003800000 */
.L_x_52:
[----:B------:R-:W-:Y:S01]  /*42e0*/  HFMA2 R12, -RZ, RZ, 0, 2.384185791015625e-07 ;  /* 0x00000004ff0c7431 */ /* 0x000fe200000001ff */
[----:B------:R-:W-:Y:S02]  /*42f0*/  MOV R13, R34 ;  /* 0x00000022000d7202 */ /* 0x000fe40000000f00 */
[----:B------:R-:W-:-:S07]  /*4300*/  MOV R6, R14 ;  /* 0x0000000e00067202 */ /* 0x000fce0000000f00 */
[----:B------:R-:W-:Y:S05]  /*4310*/  WARPSYNC.COLLECTIVE R15, `(.L_x_53) ;  /* 0x000000000f087348 */ /* 0x000fea0003c00000 */
[----:B------:R0:W1:Y:S02]  /*4320*/  SHFL.DOWN P6, R14, R13, R12, R11 ;  /* 0x0800000c0d0e7389 */ /* 0x00006400000c000b */
[----:B01----:R-:W-:Y:S05]  /*4330*/  ENDCOLLECTIVE ;  /* 0x000000000000791b */ /* 0x003fea0003800000 */
.L_x_53:
[----:B------:R-:W-:Y:S01]  /*4340*/  HFMA2 R12, -RZ, RZ, 0, 1.1920928955078125e-07 ;  /* 0x00000002ff0c7431 */ /* 0x000fe200000001ff */
[----:B------:R-:W-:-:S05]  /*4350*/  MOV R7, R14 ;  /* 0x0000000e00077202 */ /* 0x000fca0000000f00 */
[----:B------:R-:W-:-:S05]  /*4360*/  FADD R7, R7, R34 ;  /* 0x0000002207077221 */ /* 0x000fca0000000000 */
[----:B------:R-:W-:-:S07]  /*4370*/  MOV R13, R7 ;  /* 0x00000007000d7202 */ /* 0x000fce0000000f00 */
[----:B------:R-:W-:Y:S05]  /*4380*/  WARPSYNC.COLLECTIVE R15, `(.L_x_54) ;  /* 0x000000000f087348 */ /* 0x000fea0003c00000 */
[----:B------:R0:W1:Y:S02]  /*4390*/  SHFL.DOWN P6, R14, R13, R12, R11 ;  /* 0x0800000c0d0e7389 */ /* 0x00006400000c000b */
[----:B01----:R-:W-:Y:S05]  /*43a0*/  ENDCOLLECTIVE ;  /* 0x000000000000791b */ /* 0x003fea0003800000 */
.L_x_54:
[----:B------:R-:W-:Y:S01]  /*43b0*/  HFMA2 R12, -RZ, RZ, 0, 5.9604644775390625e-08 ;  /* 0x00000001ff0c7431 */ /* 0x000fe200000001ff */
[----:B------:R-:W-:-:S05]  /*43c0*/  MOV R30, R14 ;  /* 0x0000000e001e7202 */ /* 0x000fca0000000f00 */
[----:B------:R-:W-:-:S05]  /*43d0*/  FADD R7, R7, R30 ;  /* 0x0000001e07077221 */ /* 0x000fca0000000000 */
[----:B------:R-:W-:-:S07]  /*43e0*/  MOV R13, R7 ;  /* 0x00000007000d7202 */ /* 0x000fce0000000f00 */
[----:B------:R-:W-:Y:S05]  /*43f0*/  WARPSYNC.COLLECTIVE R15, `(.L_x_55) ;  /* 0x000000000f087348 */ /* 0x000fea0003c00000 */
[----:B------:R0:W1:Y:S02]  /*4400*/  SHFL.DOWN P6, R14, R13, R12, R11 ;  /* 0x0800000c0d0e7389 */ /* 0x00006400000c000b */
[----:B01----:R-:W-:Y:S05]  /*4410*/  ENDCOLLECTIVE ;  /* 0x000000000000791b */ /* 0x003fea0003800000 */
.L_x_55:
[----:B------:R-:W-:Y:S02]  /*4420*/  MOV R12, R2 ;  /* 0x00000002000c7202 */ /* 0x000fe40000000f00 */
[----:B------:R-:W-:-:S05]  /*4430*/  MOV R30, R14 ;  /* 0x0000000e001e7202 */ /* 0x000fca0000000f00 */
[----:B------:R-:W-:-:S05]  /*4440*/  FADD R7, R7, R30 ;  /* 0x0000001e07077221 */ /* 0x000fca0000000000 */
[----:B------:R-:W-:-:S07]  /*4450*/  MOV R13, R7 ;  /* 0x00000007000d7202 */ /* 0x000fce0000000f00 */
[----:B------:R-:W-:Y:S05]  /*4460*/  WARPSYNC.COLLECTIVE R15, `(.L_x_56) ;  /* 0x000000000f087348 */ /* 0x000fea0003c00000 */
[----:B------:R0:W1:Y:S02]  /*4470*/  SHFL.IDX P6, R14, R13, R12, R11 ;  /* 0x0000000c0d0e7389 */ /* 0x00006400000c000b */
[----:B01----:R-:W-:Y:S05]  /*4480*/  ENDCOLLECTIVE ;  /* 0x000000000000791b */ /* 0x003fea0003800000 */
.L_x_56:
[----:B------:R-:W-:Y:S01]  /*4490*/  HFMA2 R12, -RZ, RZ, 0, 2.384185791015625e-07 ;  /* 0x00000004ff0c7431 */ /* 0x000fe200000001ff */
[----:B------:R-:W-:Y:S02]  /*44a0*/  MOV R13, R35 ;  /* 0x00000023000d7202 */ /* 0x000fe40000000f00 */
[----:B------:R-:W-:-:S07]  /*44b0*/  MOV R7, R14 ;  /* 0x0000000e00077202 */ /* 0x000fce0000000f00 */
[----:B------:R-:W-:Y:S05]  /*44c0*/  WARPSYNC.COLLECTIVE R15, `(.L_x_57) ;  /* 0x000000000f087348 */ /* 0x000fea0003c00000 */
[----:B------:R0:W1:Y:S02]  /*44d0*/  SHFL.DOWN P6, R14, R13, R12, R11 ;  /* 0x0800000c0d0e7389 */ /* 0x00006400000c000b */
[----:B01----:R-:W-:Y:S05]  /*44e0*/  ENDCOLLECTIVE ;  /* 0x000000000000791b */ /* 0x003fea0003800000 */
.L_x_57:
[----:B------:R-:W-:Y:S01]  /*44f0*/  HFMA2 R12, -RZ, RZ, 0, 1.1920928955078125e-07 ;  /* 0x00000002ff0c7431 */ /* 0x000fe200000001ff */
[----:B------:R-:W-:-:S05]  /*4500*/  MOV R8, R14 ;  /* 0x0000000e00087202 */ /* 0x000fca0000000f00 */
[----:B------:R-:W-:-:S05]  /*4510*/  FADD R35, R8, R35 ;  /* 0x0000002308237221 */ /* 0x000fca0000000000 */
[----:B------:R-:W-:-:S07]  /*4520*/  MOV R13, R35 ;  /* 0x00000023000d7202 */ /* 0x000fce0000000f00 */
[----:B------:R-:W-:Y:S05]  /*4530*/  WARPSYNC.COLLECTIVE R15, `(.L_x_58) ;  /* 0x000000000f087348 */ /* 0x000fea0003c00000 */
[----:B------:R0:W1:Y:S02]  /*4540*/  SHFL.DOWN P6, R14, R13, R12, R11 ;  /* 0x0800000c0d0e7389 */ /* 0x00006400000c000b */
[----:B01----:R-:W-:Y:S05]  /*4550*/  ENDCOLLECTIVE ;  /* 0x000000000000791b */ /* 0x003fea0003800000 */
.L_x_58:
[----:B------:R-:W-:Y:S01]  /*4560*/  HFMA2 R12, -RZ, RZ, 0, 5.9604644775390625e-08 ;  /* 0x00000001ff0c7431 */ /* 0x000fe200000001ff */
[----:B------:R-:W-:-:S05]  /*4570*/  MOV R8, R14 ;  /* 0x0000000e00087202 */ /* 0x000fca0000000f00 */
[----:B------:R-:W-:Y:S02]  /*4580*/  FADD R8, R35, R8 ;  /* 0x0000000823087221 */ /* 0x000fe40000000000 */
[----:B------:R0:W1:Y:S03]  /*4590*/  MUFU.EX2 R35, R24 ;  /* 0x0000001800237308 */ /* 0x0000660000000800 */
[----:B------:R-:W-:-:S07]  /*45a0*/  MOV R13, R8 ;  /* 0x00000008000d7202 */ /* 0x000fce0000000f00 */
[----:B01----:R-:W-:Y:S05]  /*45b0*/  WARPSYNC.COLLECTIVE R15, `(.L_x_59) ;  /* 0x000000000f087348 */ /* 0x003fea0003c00000 */
[----:B------:R2:W3:Y:S02]  /*45c0*/  SHFL.DOWN P6, R14, R13, R12, R11 ;  /* 0x0800000c0d0e7389 */ /* 0x0004e400000c000b */
[----:B0123--:R-:W-:Y:S05]  /*45d0*/  ENDCOLLECTIVE ;  /* 0x000000000000791b */ /* 0x00ffea0003800000 */
.L_x_59:
[----:B------:R-:W-:Y:S01]  /*45e0*/  @!P2 FMUL R35, R35, R35 ;  /* 0x000000232323a220 */ /* 0x000fe20000400000 */
[----:B------:R-:W-:Y:S02]  /*45f0*/  MOV R12, R2 ;  /* 0x00000002000c7202 */ /* 0x000fe40000000f00 */
[----:B------:R-:W-:-:S05]  /*4600*/  MOV R47, R14 ;  /* 0x0000000e002f7202 */ /* 0x000fca0000000f00 */
[----:B------:R-:W-:-:S05]  /*4610*/  FADD R47, R8, R47 ;  /* 0x0000002f082f7221 */ /* 0x000fca0000000000 */
[----:B------:R-:W-:-:S07]  /*4620*/  MOV R13, R47 ;  /* 0x0000002f000d7202 */ /* 0x000fce0000000f00 */
[----:B------:R-:W-:Y:S05]  /*4630*/  WARPSYNC.COLLECTIVE R15, `(.L_x_60) ;  /* 0x000000000f087348 */ /* 0x000fea0003c00000 */
[----:B------:R0:W1:Y:S02]  /*4640*/  SHFL.IDX P6, R14, R13, R12, R11 ;  /* 0x0000000c0d0e7389 */ /* 0x00006400000c000b */
[----:B01----:R-:W-:Y:S05]  /*4650*/  ENDCOLLECTIVE ;  /* 0x000000000000791b */ /* 0x003fea0003800000 */
.L_x_60:
[----:B------:R-:W-:Y:S01]  /*4660*/  HFMA2 R12, -RZ, RZ, 0, 2.384185791015625e-07 ;  /* 0x00000004ff0c7431 */ /* 0x000fe200000001ff */
[----:B------:R-:W-:Y:S02]  /*4670*/  MOV R13, R36 ;  /* 0x00000024000d7202 */ /* 0x000fe40000000f00 */
[----:B------:R-:W-:-:S07]  /*4680*/  MOV R8, R14 ;  /* 0x0000000e00087202 */ /* 0x000fce0000000f00 */
[----:B------:R-:W-:Y:S05]  /*4690*/  WARPSYNC.COLLECTIVE R15, `(.L_x_61) ;  /* 0x000000000f087348 */ /* 0x000fea0003c00000 */
[----:B------:R0:W1:Y:S02]  /*46a0*/  SHFL.DOWN P6, R14, R13, R12, R11 ;  /* 0x0800000c0d0e7389 */ /* 0x00006400000c000b */
[----:B01----:R-:W-:Y:S05]  /*46b0*/  ENDCOLLECTIVE ;  /* 0x000000000000791b */ /* 0x003fea0003800000 */
.L_x_61:
[----:B------:R-:W-:Y:S01]  /*46c0*/  HFMA2 R12, -RZ, RZ, 0, 1.1920928955078125e-07 ;  /* 0x00000002ff0c7431 */ /* 0x000fe200000001ff */
[----:B------:R-:W-:-:S05]  /*46d0*/  MOV R27, R14 ;  /* 0x0000000e001b7202 */ /* 0x000fca0000000f00 */
[----:B------:R-:W-:-:S05]  /*46e0*/  FADD R36, R27, R36 ;  /* 0x000000241b247221 */ /* 0x000fca0000000000 */
[----:B------:R-:W-:-:S07]  /*46f0*/  MOV R13, R36 ;  /* 0x00000024000d7202 */ /* 0x000fce0000000f00 */
[----:B------:R-:W-:Y:S05]  /*4700*/  WARPSYNC.COLLECTIVE R15, `(.L_x_62) ;  /* 0x000000000f087348 */ /* 0x000fea0003c00000 */
[----:B------:R0:W1:Y:S02]  /*4710*/  SHFL.DOWN P6, R14, R13, R12, R11 ;  /* 0x0800000c0d0e7389 */ /* 0x00006400000c000b */
[----:B01----:R-:W-:Y:S05]  /*4720*/  ENDCOLLECTIVE ;  /* 0x000000000000791b */ /* 0x003fea0003800000 */
.L_x_62:
[----:B------:R-:W-:Y:S01]  /*4730*/  HFMA2 R12, -RZ, RZ, 0, 5.9604644775390625e-08 ;  /* 0x00000001ff0c7431 */ /* 0x000fe200000001ff */
[----:B------:R-:W-:-:S05]  /*4740*/  MOV R9, R14 ;  /* 0x0000000e00097202 */ /* 0x000fca0000000f00 */
[----:B------:R-:W-:-:S05]  /*4750*/  FADD R9, R36, R9 ;  /* 0x0000000924097221 */ /* 0x000fca0000000000 */
[----:B------:R-:W-:-:S07]  /*4760*/  MOV R13, R9 ;  /* 0x00000009000d7202 */ /* 0x000fce0000000f00 */
[----:B------:R-:W-:Y:S05]  /*4770*/  WARPSYNC.COLLECTIVE R15, `(.L_x_63) ;  /* 0x000000000f087348 */ /* 0x000fea0003c00000 */
[----:B------:R0:W1:Y:S02]  /*4780*/  SHFL.DOWN P6, R14, R13, R12, R11 ;  /* 0x0800000c0d0e7389 */ /* 0x00006400000c000b */
[----:B01----:R-:W-:Y:S05]  /*4790*/  ENDCOLLECTIVE ;  /* 0x000000000000791b */ /* 0x003fea0003800000 */
.L_x_63:
[----:B------:R-:W-:Y:S02]  /*47a0*/  MOV R12, R2 ;  /* 0x00000002000c7202 */ /* 0x000fe40000000f00 */
[----:B------:R-:W-:-:S05]  /*47b0*/  MOV R32, R14 ;  /* 0x0000000e00207202 */ /* 0x000fca0000000f00 */
[----:B------:R-:W-:-:S05]  /*47c0*/  FADD R9, R9, R32 ;  /* 0x0000002009097221 */ /* 0x000fca0000000000 */
[----:B------:R-:W-:-:S07]  /*47d0*/  MOV R13, R9 ;  /* 0x00000009000d7202 */ /* 0x000fce0000000f00 */
[----:B------:R-:W-:Y:S05]  /*47e0*/  WARPSYNC.COLLECTIVE R15, `(.L_x_64) ;  /* 0x000000000f087348 */ /* 0x000fea0003c00000 */
[----:B------:R0:W1:Y:S02]  /*47f0*/  SHFL.IDX P6, R14, R13, R12, R11 ;  /* 0x0000000c0d0e7389 */ /* 0x00006400000c000b */
[----:B01----:R-:W-:Y:S05]  /*4800*/  ENDCOLLECTIVE ;  /* 0x000000000000791b */ /* 0x003fea0003800000 */
.L_x_64:
[----:B------:R-:W-:Y:S01]  /*4810*/  HFMA2 R12, -RZ, RZ, 0, 2.384185791015625e-07 ;  /* 0x00000004ff0c7431 */ /* 0x000fe200000001ff */
[----:B------:R-:W-:Y:S02]  /*4820*/  MOV R13, R37 ;  /* 0x00000025000d7202 */ /* 0x000fe40000000f00 */
[----:B------:R-:W-:-:S07]  /*4830*/  MOV R9, R14 ;  /* 0x0000000e00097202 */ /* 0x000fce0000000f00 */
[----:B------:R-:W-:Y:S05]  /*4840*/  WARPSYNC.COLLECTIVE R15, `(.L_x_65) ;  /* 0x000000000f087348 */ /* 0x000fea0003c00000 */
[----:B------:R0:W1:Y:S02]  /*4850*/  SHFL.DOWN P6, R14, R13, R12, R11 ;  /* 0x0800000c0d0e7389 */ /* 0x00006400000c000b */
[----:B01----:R-:W-:Y:S05]  /*4860*/  ENDCOLLECTIVE ;  /* 0x000000000000791b */ /* 0x003fea0003800000 */
.L_x_65:
[----:B------:R-:W-:Y:S01]  /*4870*/  HFMA2 R12, -RZ, RZ, 0, 1.1920928955078125e-07 ;  /* 0x00000002ff0c7431 */ /* 0x000fe200000001ff */
[----:B------:R-:W-:-:S05]  /*4880*/  MOV R28, R14 ;  /* 0x0000000e001c7202 */ /* 0x000fca0000000f00 */
[----:B------:R-:W-:-:S05]  /*4890*/  FADD R37, R28, R37 ;  /* 0x000000251c257221 */ /* 0x000fca0000000000 */
[----:B------:R-:W-:-:S07]  /*48a0*/  MOV R13, R37 ;  /* 0x00000025000d7202 */ /* 0x000fce0000000f00 */
[----:B------:R-:W-:Y:S05]  /*48b0*/  WARPSYNC.COLLECTIVE R15, `(.L_x_66) ;  /* 0x000000000f087348 */ /* 0x000fea0003c00000 */
[----:B------:R0:W1:Y:S02]  /*48c0*/  SHFL.DOWN P6, R14, R13, R12, R11 ;  /* 0x0800000c0d0e7389 */ /* 0x00006400000c000b */
[----:B01----:R-:W-:Y:S05]  /*48d0*/  ENDCOLLECTIVE ;  /* 0x000000000000791b */ /* 0x003fea0003800000 */
.L_x_66:
[----:B------:R-:W-:Y:S01]  /*48e0*/  HFMA2 R12, -RZ, RZ, 0, 5.9604644775390625e-08 ;  /* 0x00000001ff0c7431 */ /* 0x000fe200000001ff */
[----:B------:R-:W-:-:S05]  /*48f0*/  MOV R28, R14 ;  /* 0x0000000e001c7202 */ /* 0x000fca0000000f00 */
[----:B------:R-:W-:-:S05]  /*4900*/  FADD R28, R37, R28 ;  /* 0x0000001c251c7221 */ /* 0x000fca0000000000 */
[----:B------:R-:W-:-:S07]  /*4910*/  MOV R13, R28 ;  /* 0x0000001c000d7202 */ /* 0x000fce0000000f00 */
[----:B------:R-:W-:Y:S05]  /*4920*/  WARPSYNC.COLLECTIVE R15, `(.L_x_67) ;  /* 0x000000000f087348 */ /* 0x000fea0003c00000 */
[----:B------:R0:W1:Y:S02]  /*4930*/  SHFL.DOWN P6, R14, R13, R12, R11 ;  /* 0x0800000c0d0e7389 */ /* 0x00006400000c000b */
[----:B01----:R-:W-:Y:S05]  /*4940*/  ENDCOLLECTIVE ;  /* 0x000000000000791b */ /* 0x003fea0003800000 */
.L_x_67:
[----:B------:R-:W-:Y:S02]  /*4950*/  MOV R12, R2 ;  /* 0x00000002000c7202 */ /* 0x000fe40000000f00 */
[----:B------:R-:W-:-:S05]  /*4960*/  MOV R37, R14 ;  /* 0x0000000e00257202 */ /* 0x000fca0000000f00 */
[----:B------:R-:W-:-:S05]  /*4970*/  FADD R37, R28, R37 ;  /* 0x000000251c257221 */ /* 0x000fca0000000000 */
[----:B------:R-:W-:-:S07]  /*4980*/  MOV R13, R37 ;  /* 0x00000025000d7202 */ /* 0x000fce0000000f00 */
[----:B------:R-:W-:Y:S05]  /*4990*/  WARPSYNC.COLLECTIVE R15, `(.L_x_68) ;  /* 0x000000000f087348 */ /* 0x000fea0003c00000 */
[----:B------:R0:W1:Y:S02]  /*49a0*/  SHFL.IDX P6, R14, R13, R12, R11 ;  /* 0x0000000c0d0e7389 */ /* 0x00006400000c000b */
[----:B01----:R-:W-:Y:S05]  /*49b0*/  ENDCOLLECTIVE ;  /* 0x000000000000791b */ /* 0x003fea0003800000 */
.L_x_68:
[----:B------:R-:W-:Y:S01]  /*49c0*/  HFMA2 R12, -RZ, RZ, 0, 2.384185791015625e-07 ;  /* 0x00000004ff0c7431 */ /* 0x000fe200000001ff */
[----:B------:R-:W-:Y:S02]  /*49d0*/  MOV R13, R38 ;  /* 0x00000026000d7202 */ /* 0x000fe40000000f00 */
[----:B------:R-:W-:-:S07]  /*49e0*/  MOV R28, R14 ;  /* 0x0000000e001c7202 */ /* 0x000fce0000000f00 */
[----:B------:R-:W-:Y:S05]  /*49f0*/  WARPSYNC.COLLECTIVE R15, `(.L_x_69) ;  /* 0x000000000f087348 */ /* 0x000fea0003c00000 */
[----:B------:R0:W1:Y:S02]  /*4a00*/  SHFL.DOWN P6, R14, R13, R12, R11 ;  /* 0x0800000c0d0e7389 */ /* 0x00006400000c000b */
[----:B01----:R-:W-:Y:S05]  /*4a10*/  ENDCOLLECTIVE ;  /* 0x000000000000791b */ /* 0x003fea0003800000 */
.L_x_69:
[----:B------:R-:W-:Y:S01]  /*4a20*/  HFMA2 R12, -RZ, RZ, 0, 1.1920928955078125e-07 ;  /* 0x00000002ff0c7431 */ /* 0x000fe200000001ff */
[----:B------:R-:W-:-:S05]  /*4a30*/  MOV R31, R14 ;  /* 0x0000000e001f7202 */ /* 0x000fca0000000f00 */
[----:B------:R-:W-:-:S05]  /*4a40*/  FADD R38, R31, R38 ;  /* 0x000000261f267221 */ /* 0x000fca0000000000 */
[----:B------:R-:W-:-:S07]  /*4a50*/  MOV R13, R38 ;  /* 0x00000026000d7202 */ /* 0x000fce0000000f00 */
[----:B------:R-:W-:Y:S05]  /*4a60*/  WARPSYNC.COLLECTIVE R15, `(.L_x_70) ;  /* 0x000000000f087348 */ /* 0x000fea0003c00000 */
[----:B------:R0:W1:Y:S02]  /*4a70*/  SHFL.DOWN P6, R14, R13, R12, R11 ;  /* 0x0800000c0d0e7389 */ /* 0x00006400000c000b */
[----:B01----:R-:W-:Y:S05]  /*4a80*/  ENDCOLLECTIVE ;  /* 0x000000000000791b */ /* 0x003fea0003800000 */
.L_x_70:
[----:B------:R-:W-:Y:S02]  /*4a90*/  HFMA2 R12, -RZ, RZ, 0, 5.9604644775390625e-08 ;  /* 0x00000001ff0c7431 */ /* 0x000fe400000001ff */
[----:B------:R-:W-:-:S05]  /*4aa0*/  FADD R38, R38, R14 ;  /* 0x0000000e26267221 */ /* 0x000fca0000000000 */
[----:B------:R-:W-:-:S07]  /*4ab0*/  MOV R13, R38 ;  /* 0x00000026000d7202 */ /* 0x000fce0000000f00 */
[----:B------:R-:W-:Y:S05]  /*4ac0*/  WARPSYNC.COLLECTIVE R15, `(.L_x_71) ;  /* 0x000000000f087348 */ /* 0x000fea0003c00000 */
[----:B------:R0:W1:Y:S02]  /*4ad0*/  SHFL.DOWN P6, R14, R13, R12, R11 ;  /* 0x0800000c0d0e7389 */ /* 0x00006400000c000b */
[----:B01----:R-:W-:Y:S05]  /*4ae0*/  ENDCOLLECTIVE ;  /* 0x000000000000791b */ /* 0x003fea0003800000 */
.L_x_71:
[----:B------:R-:W-:Y:S02]  /*4af0*/  MOV R12, R2 ;  /* 0x00000002000c7202 */ /* 0x000fe40000000f00 */
[----:B------:R-:W-:-:S05]  /*4b00*/  MOV R31, R14 ;  /* 0x0000000e001f7202 */ /* 0x000fca0000000f00 */
[----:B------:R-:W-:-:S05]  /*4b10*/  FADD R31, R38, R31 ;  /* 0x0000001f261f7221 */ /* 0x000fca0000000000 */
[----:B------:R-:W-:-:S07]  /*4b20*/  MOV R13, R31 ;  /* 0x0000001f000d7202 */ /* 0x000fce0000000f00 */
[----:B------:R-:W-:Y:S05]  /*4b30*/  WARPSYNC.COLLECTIVE R15, `(.L_x_72) ;  /* 0x000000000f087348 */ /* 0x000fea0003c00000 */
[----:B------:R0:W1:Y:S02]  /*4b40*/  SHFL.IDX P6, R14, R13, R12, R11 ;  /* 0x0000000c0d0e7389 */ /* 0x00006400000c000b */
[----:B01----:R-:W-:Y:S05]  /*4b50*/  ENDCOLLECTIVE ;  /* 0x000000000000791b */ /* 0x003fea0003800000 */
.L_x_72:
[----:B------:R-:W-:Y:S01]  /*4b60*/  HFMA2 R12, -RZ, RZ, 0, 2.384185791015625e-07 ;  /* 0x00000004ff0c7431 */ /* 0x000fe200000001ff */
[----:B------:R-:W-:Y:S02]  /*4b70*/  MOV R13, R39 ;  /* 0x00000027000d7202 */ /* 0x000fe40000000f00 */
[----:B------:R-:W-:-:S07]  /*4b80*/  MOV R30, R14 ;  /* 0x0000000e001e7202 */ /* 0x000fce0000000f00 */
[----:B------:R-:W-:Y:S05]  /*4b90*/  WARPSYNC.COLLECTIVE R15, `(.L_x_73) ;  /* 0x000000000f087348 */ /* 0x000fea0003c00000 */
[----:B------:R0:W1:Y:S02]  /*4ba0*/  SHFL.DOWN P6, R14, R13, R12, R11 ;  /* 0x0800000c0d0e7389 */ /* 0x00006400000c000b */
[----:B01----:R-:W-:Y:S05]  /*4bb0*/  ENDCOLLECTIVE ;  /* 0x000000000000791b */ /* 0x003fea0003800000 */
.L_x_73:
[----:B------:R-:W-:Y:S01]  /*4bc0*/  HFMA2 R12, -RZ, RZ, 0, 1.1920928955078125e-07 ;  /* 0x00000002ff0c7431 */ /* 0x000fe200000001ff */
[----:B------:R-:W-:-:S05]  /*4bd0*/  MOV R34, R14 ;  /* 0x0000000e00227202 */ /* 0x000fca0000000f00 */
[----:B------:R-:W-:-:S05]  /*4be0*/  FADD R39, R34, R39 ;  /* 0x0000002722277221 */ /* 0x000fca0000000000 */
[----:B------:R-:W-:-:S07]  /*4bf0*/  MOV R13, R39 ;  /* 0x00000027000d7202 */ /* 0x000fce0000000f00 */
[----:B------:R-:W-:Y:S05]  /*4c00*/  WARPSYNC.COLLECTIVE R15, `(.L_x_74) ;  /* 0x000000000f087348 */ /* 0x000fea0003c00000 */
[----:B------:R0:W1:Y:S02]  /*4c10*/  SHFL.DOWN P6, R14, R13, R12, R11 ;  /* 0x0800000c0d0e7389 */ /* 0x00006400000c000b */
[----:B01----:R-:W-:Y:S05]  /*4c20*/  ENDCOLLECTIVE ;  /* 0x000000000000791b */ /* 0x003fea0003800000 */
.L_x_74:
[----:B------:R-:W-:Y:S01]  /*4c30*/  HFMA2 R12, -RZ, RZ, 0, 5.9604644775390625e-08 ;  /* 0x00000001ff0c7431 */ /* 0x000fe200000001ff */
[----:B------:R-:W-:-:S05]  /*4c40*/  MOV R34, R14 ;  /* 0x0000000e00227202 */ /* 0x000fca0000000f00 */
[----:B------:R-:W-:-:S05]  /*4c50*/  FADD R34, R39, R34 ;  /* 0x0000002227227221 */ /* 0x000fca0000000000 */
[----:B------:R-:W-:-:S07]  /*4c60*/  MOV R13, R34 ;  /* 0x00000022000d7202 */ /* 0x000fce0000000f00 */
[----:B------:R-:W-:Y:S05]  /*4c70*/  WARPSYNC.COLLECTIVE R15, `(.L_x_75) ;  /* 0x000000000f087348 */ /* 0x000fea0003c00000 */
[----:B------:R0:W1:Y:S02]  /*4c80*/  SHFL.DOWN P6, R14, R13, R12, R11 ;  /* 0x0800000c0d0e7389 */ /* 0x00006400000c000b */
[----:B01----:R-:W-:Y:S05]  /*4c90*/  ENDCOLLECTIVE ;  /* 0x000000000000791b */ /* 0x003fea0003800000 */
.L_x_75:
[----:B------:R-:W-:Y:S02]  /*4ca0*/  MOV R12, R2 ;  /* 0x00000002000c7202 */ /* 0x000fe40000000f00 */
[----:B------:R-:W-:-:S05]  /*4cb0*/  MOV R39, R14 ;  /* 0x0000000e00277202 */ /* 0x000fca0000000f00 */
[----:B------:R-:W-:-:S05]  /*4cc0*/  FADD R39, R34, R39 ;  /* 0x0000002722277221 */ /* 0x000fca0000000000 */
[----:B------:R-:W-:-:S07]  /*4cd0*/  MOV R13, R39 ;  /* 0x00000027000d7202 */ /* 0x000fce0000000f00 */
[----:B------:R-:W-:Y:S05]  /*4ce0*/  WARPSYNC.COLLECTIVE R15, `(.L_x_76) ;  /* 0x000000000f087348 */ /* 0x000fea0003c00000 */
[----:B------:R0:W1:Y:S02]  /*4cf0*/  SHFL.IDX P6, R14, R13, R12, R11 ;  /* 0x0000000c0d0e7389 */ /* 0x00006400000c000b */
[----:B01----:R-:W-:Y:S05]  /*4d00*/  ENDCOLLECTIVE ;  /* 0x000000000000791b */ /* 0x003fea0003800000 */
.L_x_76:
[----:B------:R-:W-:Y:S01]  /*4d10*/  HFMA2 R12, -RZ, RZ, 0, 2.384185791015625e-07 ;  /* 0x00000004ff0c7431 */ /* 0x000fe200000001ff */
[----:B------:R-:W-:Y:S02]  /*4d20*/  MOV R13, R40 ;  /* 0x00000028000d7202 */ /* 0x000fe40000000f00 */
[----:B------:R-:W-:-:S07]  /*4d30*/  MOV R31, R14 ;  /* 0x0000000e001f7202 */ /* 0x000fce0000000f00 */
[----:B------:R-:W-:Y:S05]  /*4d40*/  WARPSYNC.COLLECTIVE R15, `(.L_x_77) ;  /* 0x000000000f087348 */ /* 0x000fea0003c00000 */
[----:B------:R0:W1:Y:S02]  /*4d50*/  SHFL.DOWN P6, R14, R13, R12, R11 ;  /* 0x0800000c0d0e7389 */ /* 0x00006400000c000b */
[----:B01----:R-:W-:Y:S05]  /*4d60*/  ENDCOLLECTIVE ;  /* 0x000000000000791b */ /* 0x003fea0003800000 */
.L_x_77:
[----:B------:R-:W-:Y:S02]  /*4d70*/  HFMA2 R12, -RZ, RZ, 0, 1.1920928955078125e-07 ;  /* 0x00000002ff0c7431 */ /* 0x000fe400000001ff */
[----:B------:R-:W-:-:S05]  /*4d80*/  FADD R40, R14, R40 ;  /* 0x000000280e287221 */ /* 0x000fca0000000000 */
[----:B------:R-:W-:-:S07]  /*4d90*/  MOV R13, R40 ;  /* 0x00000028000d7202 */ /* 0x000fce0000000f00 */
[----:B------:R-:W-:Y:S05]  /*4da0*/  WARPSYNC.COLLECTIVE R15, `(.L_x_78) ;  /* 0x000000000f087348 */ /* 0x000fea0003c00000 */
[----:B------:R0:W1:Y:S02]  /*4db0*/  SHFL.DOWN P6, R14, R13, R12, R11 ;  /* 0x0800000c0d0e7389 */ /* 0x00006400000c000b */
[----:B01----:R-:W-:Y:S05]  /*4dc0*/  ENDCOLLECTIVE ;  /* 0x000000000000791b */ /* 0x003fea0003800000 */
.L_x_78:
[----:B------:R-:W-:Y:S01]  /*4dd0*/  HFMA2 R12, -RZ, RZ, 0, 5.9604644775390625e-08 ;  /* 0x00000001ff0c7431 */ /* 0x000fe200000001ff */
[----:B------:R-:W-:-:S05]  /*4de0*/  MOV R25, R14 ;  /* 0x0000000e00197202 */ /* 0x000fca0000000f00 */
[----:B------:R-:W-:-:S05]  /*4df0*/  FADD R25, R40, R25 ;  /* 0x0000001928197221 */ /* 0x000fca0000000000 */
[----:B------:R-:W-:-:S07]  /*4e00*/  MOV R13, R25 ;  /* 0x00000019000d7202 */ /* 0x000fce0000000f00 */
[----:B------:R-:W-:Y:S05]  /*4e10*/  WARPSYNC.COLLECTIVE R15, `(.L_x_79) ;  /* 0x000000000f087348 */ /* 0x000fea0003c00000 */
[----:B------:R0:W1:Y:S02]  /*4e20*/  SHFL.DOWN P6, R14, R13, R12, R11 ;  /* 0x0800000c0d0e7389 */ /* 0x00006400000c000b */
[----:B01----:R-:W-:Y:S05]  /*4e30*/  ENDCOLLECTIVE ;  /* 0x000000000000791b */ /* 0x003fea0003800000 */
.L_x_79:
[----:B------:R-:W-:Y:S02]  /*4e40*/  MOV R12, R2 ;  /* 0x00000002000c7202 */ /* 0x000fe40000000f00 */
[----:B------:R-:W-:-:S05]  /*4e50*/  MOV R32, R14 ;  /* 0x0000000e00207202 */ /* 0x000fca0000000f00 */
[----:B------:R-:W-:Y:S01]  /*4e60*/  FADD R37, R25, R32 ;  /* 0x0000002019257221 */ /* 0x000fe20000000000 */
[----:B------:R-:W-:-:S04]  /*4e70*/  FADD R25, R4, -R48 ;  /* 0x8000003004197221 */ /* 0x000fc80000000000 */
[----:B------:R-:W-:Y:S01]  /*4e80*/  MOV R13, R37 ;  /* 0x00000025000d7202 */ /* 0x000fe20000000f00 */
[----:B------:R-:W-:-:S07]  /*4e90*/  FMUL R26, R25, 1.4426950216293334961 ;  /* 0x3fb8aa3b191a7820 */ /* 0x000fce0000400000 */
[----:B------:R-:W-:Y:S05]  /*4ea0*/  WARPSYNC.COLLECTIVE R15, `(.L_x_80) ;  /* 0x000000000f087348 */ /* 0x000fea0003c00000 */
[----:B------:R0:W1:Y:S02]  /*4eb0*/  SHFL.IDX P6, R14, R13, R12, R11 ;  /* 0x0000000c0d0e7389 */ /* 0x00006400000c000b */
[----:B01----:R-:W-:Y:S05]  /*4ec0*/  ENDCOLLECTIVE ;  /* 0x000000000000791b */ /* 0x003fea0003800000 */
.L_x_80:
[----:B------:R-:W-:Y:S01]  /*4ed0*/  FSETP.GEU.AND P3, PT, R26, -126, PT ;  /* 0xc2fc00001a00780b */ /* 0x000fe20003f6e000 */
[----:B------:R-:W-:Y:S01]  /*4ee0*/  HFMA2 R12, -RZ, RZ, 0, 2.384185791015625e-07 ;  /* 0x00000004ff0c7431 */ /* 0x000fe200000001ff */
[----:B------:R-:W-:-:S11]  /*4ef0*/  MOV R13, R41 ;  /* 0x00000029000d7202 */ /* 0x000fd60000000f00 */
[----:B------:R-:W-:Y:S01]  /*4f00*/  @!P3 FMUL R26, R26, 0.5 ;  /* 0x3f0000001a1ab820 */ /* 0x000fe20000400000 */
[----:B------:R-:W-:-:S07]  /*4f10*/  MOV R32, R14 ;  /* 0x0000000e00207202 */ /* 0x000fce0000000f00 */
[----:B------:R-:W-:Y:S05]  /*4f20*/  WARPSYNC.COLLECTIVE R15, `(.L_x_81) ;  /* 0x000000000f087348 */ /* 0x000fea0003c00000 */
[----:B------:R0:W1:Y:S02]  /*4f30*/  SHFL.DOWN P6, R14, R13, R12, R11 ;  /* 0x0800000c0d0e7389 */ /* 0x00006400000c000b */
[----:B01----:R-:W-:Y:S05]  /*4f40*/  ENDCOLLECTIVE ;  /* 0x000000000000791b */ /* 0x003fea0003800000 */
.L_x_81:
[----:B------:R-:W-:Y:S01]  /*4f50*/  HFMA2 R12, -RZ, RZ, 0, 1.1920928955078125e-07 ;  /* 0x00000002ff0c7431 */ /* 0x000fe200000001ff */
[----:B------:R-:W-:-:S05]  /*4f60*/  MOV R10, R14 ;  /* 0x0000000e000a7202 */ /* 0x000fca0000000f00 */
[----:B------:R-:W-:-:S05]  /*4f70*/  FADD R10, R10, R41 ;  /* 0x000000290a0a7221 */ /* 0x000fca0000000000 */
[----:B------:R-:W-:-:S07]  /*4f80*/  MOV R13, R10 ;  /* 0x0000000a000d7202 */ /* 0x000fce0000000f00 */
[----:B------:R-:W-:Y:S05]  /*4f90*/  WARPSYNC.COLLECTIVE R15, `(.L_x_82) ;  /* 0x000000000f087348 */ /* 0x000fea0003c00000 */
[----:B------:R0:W1:Y:S02]  /*4fa0*/  SHFL.DOWN P6, R14, R13, R12, R11 ;  /* 0x0800000c0d0e7389 */ /* 0x00006400000c000b */
[----:B01----:R-:W-:Y:S05]  /*4fb0*/  ENDCOLLECTIVE ;  /* 0x000000000000791b */ /* 0x003fea0003800000 */
.L_x_82:
[----:B------:R-:W-:Y:S01]  /*4fc0*/  HFMA2 R12, -RZ, RZ, 0, 5.9604644775390625e-08 ;  /* 0x00000001ff0c7431 */ /* 0x000fe200000001ff */
[----:B------:R-:W-:-:S05]  /*4fd0*/  MOV R33, R14 ;  /* 0x0000000e00217202 */ /* 0x000fca0000000f00 */
[----:B------:R-:W-:Y:S01]  /*4fe0*/  FADD R10, R10, R33 ;  /* 0x000000210a0a7221 */ /* 0x000fe20000000000 */
[----:B------:R-:W-:-:S04]  /*4ff0*/  FMNMX R33, R48, R5, !PT ;  /* 0x0000000530217209 */ /* 0x000fc80007800000 */
[----:B------:R-:W-:Y:S01]  /*5000*/  MOV R13, R10 ;  /* 0x0000000a000d7202 */ /* 0x000fe20000000f00 */
[--C-:B------:R-:W-:Y:S01]  /*5010*/  FADD R27, R5, -R33.reuse ;  /* 0x80000021051b7221 */ /* 0x100fe20000000000 */
[----:B------:R-:W-:Y:S01]  /*5020*/  FADD R48, R48, -R33 ;  /* 0x8000002130307221 */ /* 0x000fe20000000000 */
[----:B------:R-:W-:-:S07]  /*5030*/  FMNMX R36, R33, R6, !PT ;  /* 0x0000000621247209 */ /* 0x000fce0007800000 */
[----:B------:R-:W-:Y:S05]  /*5040*/  WARPSYNC.COLLECTIVE R15, `(.L_x_83) ;  /* 0x000000000f087348 */ /* 0x000fea0003c00000 */
[----:B------:R0:W1:Y:S02]  /*5050*/  SHFL.DOWN P6, R14, R13, R12, R11 ;  /* 0x0800000c0d0e7389 */ /* 0x00006400000c000b */
[----:B01----:R-:W-:Y:S05]  /*5060*/  ENDCOLLECTIVE ;  /* 0x000000000000791b */ /* 0x003fea0003800000 */
.L_x_83:
[----:B------:R-:W-:Y:S01]  /*5070*/  FMUL R27, R27, 1.4426950216293334961 ;  /* 0x3fb8aa3b1b1b7820 */ /* 0x000fe20000400000 */
[----:B------:R-:W-:Y:S01]  /*5080*/  FMUL R48, R48, 1.4426950216293334961 ;  /* 0x3fb8aa3b30307820 */ /* 0x000fe20000400000 */
[--C-:B------:R-:W-:Y:S01]  /*5090*/  FADD R33, R33, -R36.reuse ;  /* 0x8000002421217221 */ /* 0x100fe20000000000 */
[----:B------:R-:W-:Y:S02]  /*50a0*/  FADD R24, R6, -R36 ;  /* 0x8000002406187221 */ /* 0x000fe40000000000 */
[----:B------:R-:W-:Y:S02]  /*50b0*/  FSETP.GEU.AND P2, PT, R27, -126, PT ;  /* 0xc2fc00001b00780b */ /* 0x000fe40003f4e000 */
[----:B------:R-:W-:Y:S01]  /*50c0*/  FSETP.GEU.AND P1, PT, R48, -126, PT ;  /* 0xc2fc00003000780b */ /* 0x000fe20003f2e000 */
[----:B------:R-:W-:Y:S01]  /*50d0*/  FMUL R24, R24, 1.4426950216293334961 ;  /* 0x3fb8aa3b18187820 */ /* 0x000fe20000400000 */
[----:B------:R-:W-:-:S04]  /*50e0*/  MOV R12, R2 ;  /* 0x00000002000c7202 */ /* 0x000fc80000000f00 */
[----:B------:R-:W-:-:S05]  /*50f0*/  FSETP.GEU.AND P4, PT, R24, -126, PT ;  /* 0xc2fc00001800780b */ /* 0x000fca0003f8e000 */
[----:B------:R-:W-:Y:S02]  /*5100*/  @!P2 FMUL R27, R27, 0.5 ;  /* 0x3f0000001b1ba820 */ /* 0x000fe40000400000 */
[----:B------:R-:W-:Y:S01]  /*5110*/  @!P1 FMUL R48, R48, 0.5 ;  /* 0x3f00000030309820 */ /* 0x000fe20000400000 */
[----:B------:R-:W-:-:S03]  /*5120*/  FADD R25, R10, R14 ;  /* 0x0000000e0a197221 */ /* 0x000fc60000000000 */
[----:B------:R0:W1:Y:S02]  /*5130*/  MUFU.EX2 R34, R48 ;  /* 0x0000003000227308 */ /* 0x0000640000000800 */
[----:B------:R-:W-:Y:S01]  /*5140*/  MOV R13, R25 ;  /* 0x00000019000d7202 */ /* 0x000fe20000000f00 */
[----:B------:R-:W-:-:S07]  /*5150*/  @!P4 FMUL R24, R24, 0.5 ;  /* 0x3f0000001818c820 */ /* 0x000fce0000400000 */
[----:B01----:R-:W-:Y:S05]  /*5160*/  WARPSYNC.COLLECTIVE R15, `(.L_x_84) ;  /* 0x000000000f087348 */ /* 0x003fea0003c00000 */
[----:B------:R2:W3:Y:S02]  /*5170*/  SHFL.IDX P6, R14, R13, R12, R11 ;  /* 0x0000000c0d0e7389 */ /* 0x0004e400000c000b */
[----:B0123--:R-:W-:Y:S05]  /*5180*/  ENDCOLLECTIVE ;  /* 0x000000000000791b */ /* 0x00ffea0003800000 */
.L_x_84:
[----:B------:R-:W-:Y:S01]  /*5190*/  @!P1 FMUL R34, R34, R34 ;  /* 0x0000002222229220 */ /* 0x000fe20000400000 */
[----:B------:R-:W-:Y:S01]  /*51a0*/  HFMA2 R12, -RZ, RZ, 0, 2.384185791015625e-07 ;  /* 0x00000004ff0c7431 */ /* 0x000fe200000001ff */
[----:B------:R-:W-:Y:S02]  /*51b0*/  MOV R13, R42 ;  /* 0x0000002a000d7202 */ /* 0x000fe40000000f00 */
[----:B------:R-:W-:-:S07]  /*51c0*/  MOV R10, R14 ;  /* 0x0000000e000a7202 */ /* 0x000fce0000000f00 */
[----:B------:R-:W-:Y:S05]  /*51d0*/  WARPSYNC.COLLECTIVE R15, `(.L_x_85) ;  /* 0x000000000f087348 */ /* 0x000fea0003c00000 */
[----:B------:R0:W1:Y:S02]  /*51e0*/  SHFL.DOWN P6, R14, R13, R12, R11 ;  /* 0x0800000c0d0e7389 */ /* 0x00006400000c000b */
[----:B01----:R-:W-:Y:S05]  /*51f0*/  ENDCOLLECTIVE ;  /* 0x000000000000791b */ /* 0x003fea0003800000 */
.L_x_85:
[----:B------:R-:W-:Y:S01]  /*5200*/  HFMA2 R12, -RZ, RZ, 0, 1.1920928955078125e-07 ;  /* 0x00000002ff0c7431 */ /* 0x000fe200000001ff */
[----:B------:R-:W-:Y:S02]  /*5210*/  MOV R25, R14 ;  /* 0x0000000e00197202 */ /* 0x000fe40000000f00 */
[----:B------:R-:W0:Y:S03]  /*5220*/  MUFU.EX2 R14, R26 ;  /* 0x0000001a000e7308 */ /* 0x000e260000000800 */
[----:B------:R-:W-:Y:S01]  /*5230*/  FADD R13, R25, R42 ;  /* 0x0000002a190d7221 */ /* 0x000fe20000000000 */
[----:B0-----:R-:W-:-:S04]  /*5240*/  @!P3 FMUL R14, R14, R14 ;  /* 0x0000000e0e0eb220 */ /* 0x001fc80000400000 */
[----:B------:R-:W-:Y:S01]  /*5250*/  FFMA R35, R35, R20, R14 ;  /* 0x0000001423237223 */ /* 0x000fe2000000000e */
[----:B------:R-:W-:-:S07]  /*5260*/  FMUL R20, R33, 1.4426950216293334961 ;  /* 0x3fb8aa3b21147820 */ /* 0x000fce0000400000 */
[----:B------:R-:W-:Y:S05]  /*5270*/  WARPSYNC.COLLECTIVE R15, `(.L_x_86) ;  /* 0x000000000f087348 */ /* 0x000fea0003c00000 */
[----:B------:R0:W1:Y:S02]  /*5280*/  SHFL.DOWN P6, R14, R13, R12, R11 ;  /* 0x0800000c0d0e7389 */ /* 0x00006400000c000b */
[----:B01----:R-:W-:Y:S05]  /*5290*/  ENDCOLLECTIVE ;  /* 0x000000000000791b */ /* 0x003fea0003800000 */
.L_x_86:
[----:B------:R-:W-:Y:S02]  /*52a0*/  FMNMX R33, R36, R7, !PT ;  /* 0x0000000724217209 */ /* 0x000fe40007800000 */
[----:B------:R-:W-:-:S03]  /*52b0*/  FSETP.GEU.AND P3, PT, R20, -126, PT ;  /* 0xc2fc00001400780b */ /* 0x000fc60003f6e000 */
[--C-:B------:R-:W-:Y:S01]  /*52c0*/  FADD R36, R36, -R33.reuse ;  /* 0x8000002124247221 */ /* 0x100fe20000000000 */
[----:B------:R-:W-:-:S03]  /*52d0*/  FADD R26, R7, -R33 ;  /* 0x80000021071a7221 */ /* 0x000fc60000000000 */
[----:B------:R-:W-:Y:S01]  /*52e0*/  FMUL R36, R36, 1.4426950216293334961 ;  /* 0x3fb8aa3b24247820 */ /* 0x000fe20000400000 */
[----:B------:R-:W-:Y:S01]  /*52f0*/  FMUL R26, R26, 1.4426950216293334961 ;  /* 0x3fb8aa3b1a1a7820 */ /* 0x000fe20000400000 */
[----:B------:R-:W-:-:S04]  /*5300*/  HFMA2 R12, -RZ, RZ, 0, 5.9604644775390625e-08 ;  /* 0x00000001ff0c7431 */ /* 0x000fc800000001ff */
[----:B------:R-:W-:Y:S01]  /*5310*/  FSETP.GEU.AND P1, PT, R26, -126, PT ;  /* 0xc2fc00001a00780b */ /* 0x000fe20003f2e000 */
[----:B------:R-:W-:-:S04]  /*5320*/  @!P3 FMUL R20, R20, 0.5 ;  /* 0x3f0000001414b820 */ /* 0x000fc80000400000 */
[----:B------:R0:W1:Y:S01]  /*5330*/  MUFU.EX2 R25, R20 ;  /* 0x0000001400197308 */ /* 0x0000620000000800 */
[----:B------:R-:W-:-:S07]  /*5340*/  MOV R42, R14 ;  /* 0x0000000e002a7202 */ /* 0x000fce0000000f00 */
[----:B------:R-:W2:Y:S01]  /*5350*/  MUFU.EX2 R14, R27 ;  /* 0x0000001b000e7308 */ /* 0x000ea20000000800 */
[----:B------:R-:W-:Y:S01]  /*5360*/  FADD R13, R13, R42 ;  /* 0x0000002a0d0d7221 */ /* 0x000fe20000000000 */
[----:B0-----:R-:W-:Y:S01]  /*5370*/  FMNMX R20, R33, R8, !PT ;  /* 0x0000000821147209 */ /* 0x001fe20007800000 */
[----:B------:R-:W-:-:S04]  /*5380*/  @!P1 FMUL R26, R26, 0.5 ;  /* 0x3f0000001a1a9820 */ /* 0x000fc80000400000 */
[----:B------:R-:W-:Y:S01]  /*5390*/  FADD R33, R33, -R20 ;  /* 0x8000001421217221 */ /* 0x000fe20000000000 */
[----:B------:R0:W3:Y:S01]  /*53a0*/  MUFU.EX2 R27, R24 ;  /* 0x00000018001b7308 */ /* 0x0000e20000000800 */
[----:B-1----:R-:W-:Y:S02]  /*53b0*/  @!P3 FMUL R25, R25, R25 ;  /* 0x000000191919b220 */ /* 0x002fe40000400000 */
[----:B------:R-:W-:Y:S01]  /*53c0*/  FMUL R37, R33, 1.4426950216293334961 ;  /* 0x3fb8aa3b21257820 */ /* 0x000fe20000400000 */
[----:B------:R-:W-:-:S04]  /*53d0*/  FMNMX R33, R20, R9, !PT ;  /* 0x0000000914217209 */ /* 0x000fc80007800000 */
[----:B------:R0:W1:Y:S01]  /*53e0*/  MUFU.EX2 R29, R26 ;  /* 0x0000001a001d7308 */ /* 0x0000620000000800 */
[----:B--2---:R-:W-:Y:S01]  /*53f0*/  @!P2 FMUL R14, R14, R14 ;  /* 0x0000000e0e0ea220 */ /* 0x004fe20000400000 */
[----:B------:R-:W-:-:S03]  /*5400*/  FSETP.GEU.AND P2, PT, R36, -126, PT ;  /* 0xc2fc00002400780b */ /* 0x000fc60003f4e000 */
[----:B------:R-:W-:-:S10]  /*5410*/  FFMA R34, R35, R34, R14 ;  /* 0x0000002223227223 */ /* 0x000fd4000000000e */
[----:B01-3--:R-:W-:Y:S05]  /*5420*/  WARPSYNC.COLLECTIVE R15, `(.L_x_87) ;  /* 0x000000000f087348 */ /* 0x00bfea0003c00000 */
[----:B------:R2:W4:Y:S02]  /*5430*/  SHFL.DOWN P6, R14, R13, R12, R11 ;  /* 0x0800000c0d0e7389 */ /* 0x00052400000c000b */
[----:B01234-:R-:W-:Y:S05]  /*5440*/  ENDCOLLECTIVE ;  /* 0x000000000000791b */ /* 0x01ffea0003800000 */
.L_x_87:
[----:B------:R-:W-:Y:S01]  /*5450*/  @!P4 FMUL R27, R27, R27 ;  /* 0x0000001b1b1bc220 */ /* 0x000fe20000400000 */
[----:B------:R-:W-:-:S03]  /*5460*/  FSETP.GEU.AND P4, PT, R37, -126, PT ;  /* 0xc2fc00002500780b */ /* 0x000fc60003f8e000 */
[----:B------:R-:W-:Y:S01]  /*5470*/  FFMA R34, R34, R25, R27 ;  /* 0x0000001922227223 */ /* 0x000fe2000000001b */
[----:B------:R-:W-:Y:S01]  /*5480*/  @!P2 FMUL R36, R36, 0.5 ;  /* 0x3f0000002424a820 */ /* 0x000fe20000400000 */
[----:B------:R-:W-:-:S03]  /*5490*/  @!P1 FMUL R29, R29, R29 ;  /* 0x0000001d1d1d9220 */ /* 0x000fc60000400000 */
[----:B------:R0:W1:Y:S01]  /*54a0*/  MUFU.EX2 R27, R36 ;  /* 0x00000024001b7308 */ /* 0x0000620000000800 */
[----:B------:R-:W-:-:S04]  /*54b0*/  MOV R12, R2 ;  /* 0x00000002000c7202 */ /* 0x000fc80000000f00 */
[----:B------:R-:W-:Y:S01]  /*54c0*/  @!P4 FMUL R37, R37, 0.5 ;  /* 0x3f0000002525c820 */ /* 0x000fe20000400000 */
[----:B------:R-:W-:-:S07]  /*54d0*/  FADD R13, R13, R14 ;  /* 0x0000000e0d0d7221 */ /* 0x000fce0000000000 */
[----:B01----:R-:W-:Y:S05]  /*54e0*/  WARPSYNC.COLLECTIVE R15, `(.L_x_88) ;  /* 0x000000000f087348 */ /* 0x003fea0003c00000 */
[----:B------:R2:W3:Y:S02]  /*54f0*/  SHFL.IDX P6, R14, R13, R12, R11 ;  /* 0x0000000c0d0e7389 */ /* 0x0004e400000c000b */
[----:B0123--:R-:W-:Y:S05]  /*5500*/  ENDCOLLECTIVE ;  /* 0x000000000000791b */ /* 0x00ffea0003800000 */
.L_x_88:
[----:B------:R-:W-:-:S04]  /*5510*/  @!P2 FMUL R27, R27, R27 ;  /* 0x0000001b1b1ba220 */ /* 0x000fc80000400000 */
[----:B------:R-:W-:Y:S02]  /*5520*/  FFMA R34, R34, R27, R29 ;  /* 0x0000001b22227223 */ /* 0x000fe4000000001d */
[----:B------:R-:W0:Y:S01]  /*5530*/  MUFU.EX2 R27, R37 ;  /* 0x00000025001b7308 */ /* 0x000e220000000800 */
[----:B------:R-:W-:Y:S01]  /*5540*/  HFMA2 R12, -RZ, RZ, 0, 2.384185791015625e-07 ;  /* 0x00000004ff0c7431 */ /* 0x000fe200000001ff */
[----:B------:R-:W-:Y:S02]  /*5550*/  MOV R13, R43 ;  /* 0x0000002b000d7202 */ /* 0x000fe40000000f00 */
[----:B------:R-:W-:Y:S01]  /*5560*/  MOV R25, R14 ;  /* 0x0000000e00197202 */ /* 0x000fe20000000f00 */
[----:B0-----:R-:W-:-:S07]  /*5570*/  @!P4 FMUL R27, R27, R27 ;  /* 0x0000001b1b1bc220 */ /* 0x001fce0000400000 */
[----:B------:R-:W-:Y:S05]  /*5580*/  WARPSYNC.COLLECTIVE R15, `(.L_x_89) ;  /* 0x000000000f087348 */ /* 0x000fea0003c00000 */
[----:B------:R0:W1:Y:S02]  /*5590*/  SHFL.DOWN P6, R14, R13, R12, R11 ;  /* 0x0800000c0d0e7389 */ /* 0x00006400000c000b */
[----:B01----:R-:W-:Y:S05]  /*55a0*/  ENDCOLLECTIVE ;  /* 0x000000000000791b */ /* 0x003fea0003800000 */
.L_x_89:
[----:B------:R-:W-:Y:S01]  /*55b0*/  HFMA2 R12, -RZ, RZ, 0, 1.1920928955078125e-07 ;  /* 0x00000002ff0c7431 */ /* 0x000fe200000001ff */
[----:B------:R-:W-:Y:S01]  /*55c0*/  MOV R24, R14 ;  /* 0x0000000e00187202 */ /* 0x000fe20000000f00 */
[----:B------:R-:W-:Y:S01]  /*55d0*/  FADD R14, R8, -R20 ;  /* 0x80000014080e7221 */ /* 0x000fe20000000000 */
[----:B------:R-:W-:-:S03]  /*55e0*/  FADD R20, R20, -R33 ;  /* 0x8000002114147221 */ /* 0x000fc60000000000 */
[----:B------:R-:W-:Y:S01]  /*55f0*/  FADD R24, R24, R43 ;  /* 0x0000002b18187221 */ /* 0x000fe20000000000 */
[----:B------:R-:W-:Y:S01]  /*5600*/  FMUL R38, R14, 1.4426950216293334961 ;  /* 0x3fb8aa3b0e267820 */ /* 0x000fe20000400000 */
[----:B------:R-:W-:-:S03]  /*5610*/  FMUL R20, R20, 1.4426950216293334961 ;  /* 0x3fb8aa3b14147820 */ /* 0x000fc60000400000 */
[----:B------:R-:W-:Y:S02]  /*5620*/  MOV R13, R24 ;  /* 0x00000018000d7202 */ /* 0x000fe40000000f00 */
[----:B------:R-:W-:Y:S02]  /*5630*/  FSETP.GEU.AND P3, PT, R38, -126, PT ;  /* 0xc2fc00002600780b */ /* 0x000fe40003f6e000 */
[----:B------:R-:W-:-:S13]  /*5640*/  FSETP.GEU.AND P1, PT, R20, -126, PT ;  /* 0xc2fc00001400780b */ /* 0x000fda0003f2e000 */
[----:B------:R-:W-:Y:S05]  /*5650*/  WARPSYNC.COLLECTIVE R15, `(.L_x_90) ;  /* 0x000000000f087348 */ /* 0x000fea0003c00000 */
[----:B------:R0:W1:Y:S02]  /*5660*/  SHFL.DOWN P6, R14, R13, R12, R11 ;  /* 0x0800000c0d0e7389 */ /* 0x00006400000c000b */
[----:B01----:R-:W-:Y:S05]  /*5670*/  ENDCOLLECTIVE ;  /* 0x000000000000791b */ /* 0x003fea0003800000 */
.L_x_90:
[----:B------:R-:W-:Y:S01]  /*5680*/  @!P3 FMUL R38, R38, 0.5 ;  /* 0x3f0000002626b820 */ /* 0x000fe20000400000 */
[----:B------:R-:W-:Y:S01]  /*5690*/  @!P1 FMUL R20, R20, 0.5 ;  /* 0x3f00000014149820 */ /* 0x000fe20000400000 */
[----:B------:R-:W-:Y:S02]  /*56a0*/  HFMA2 R12, -RZ, RZ, 0, 5.9604644775390625e-08 ;  /* 0x00000001ff0c7431 */ /* 0x000fe400000001ff */
[----:B------:R-:W0:Y:S08]  /*56b0*/  MUFU.EX2 R29, R38 ;  /* 0x00000026001d7308 */ /* 0x000e300000000800 */
[----:B------:R1:W2:Y:S01]  /*56c0*/  MUFU.EX2 R26, R20 ;  /* 0x00000014001a7308 */ /* 0x0002a20000000800 */
[----:B------:R-:W-:Y:S01]  /*56d0*/  MOV R35, R14 ;  /* 0x0000000e00237202 */ /* 0x000fe20000000f00 */
[----:B------:R-:W-:-:S04]  /*56e0*/  FADD R14, R9, -R33 ;  /* 0x80000021090e7221 */ /* 0x000fc80000000000 */
[----:B------:R-:W-:Y:S01]  /*56f0*/  FADD R24, R24, R35 ;  /* 0x0000002318187221 */ /* 0x000fe20000000000 */
[----:B------:R-:W-:Y:S01]  /*5700*/  FMUL R36, R14, 1.4426950216293334961 ;  /* 0x3fb8aa3b0e247820 */ /* 0x000fe20000400000 */
[----:B------:R-:W-:Y:S01]  /*5710*/  FMNMX R35, R33, R28, !PT ;  /* 0x0000001c21237209 */ /* 0x000fe20007800000 */
[----:B0-----:R-:W-:Y:S02]  /*5720*/  @!P3 FMUL R29, R29, R29 ;  /* 0x0000001d1d1db220 */ /* 0x001fe40000400000 */
[----:B------:R-:W-:Y:S02]  /*5730*/  MOV R13, R24 ;  /* 0x00000018000d7202 */ /* 0x000fe40000000f00 */
[----:B------:R-:W-:Y:S01]  /*5740*/  FFMA R37, R34, R27, R29 ;  /* 0x0000001b22257223 */ /* 0x000fe2000000001d */
[----:B------:R-:W-:Y:S01]  /*5750*/  FSETP.GEU.AND P3, PT, R36, -126, PT ;  /* 0xc2fc00002400780b */ /* 0x000fe20003f6e000 */
[----:B-1----:R-:W-:-:S12]  /*5760*/  FADD R33, R33, -R35 ;  /* 0x8000002321217221 */ /* 0x002fd80000000000 */
[----:B--2---:R-:W-:Y:S05]  /*5770*/  WARPSYNC.COLLECTIVE R15, `(.L_x_91) ;  /* 0x000000000f087348 */ /* 0x004fea0003c00000 */
[----:B------:R0:W1:Y:S02]  /*5780*/  SHFL.DOWN P6, R14, R13, R12, R11 ;  /* 0x0800000c0d0e7389 */ /* 0x00006400000c000b */
[----:B012---:R-:W-:Y:S05]  /*5790*/  ENDCOLLECTIVE ;  /* 0x000000000000791b */ /* 0x007fea0003800000 */
.L_x_91:
[----:B------:R-:W-:Y:S01]  /*57a0*/  FMNMX R20, R35, R30, !PT ;  /* 0x0000001e23147209 */ /* 0x000fe20007800000 */
[----:B------:R-:W-:Y:S01]  /*57b0*/  @!P1 FMUL R26, R26, R26 ;  /* 0x0000001a1a1a9220 */ /* 0x000fe20000400000 */
[----:B------:R-:W-:-:S05]  /*57c0*/  FMUL R33, R33, 1.4426950216293334961 ;  /* 0x3fb8aa3b21217820 */ /* 0x000fca0000400000 */
[----:B------:R-:W-:Y:S01]  /*57d0*/  FSETP.GEU.AND P2, PT, R33, -126, PT ;  /* 0xc2fc00002100780b */ /* 0x000fe20003f4e000 */
[----:B------:R-:W-:Y:S01]  /*57e0*/  @!P3 FMUL R36, R36, 0.5 ;  /* 0x3f0000002424b820 */ /* 0x000fe20000400000 */
[----:B------:R-:W-:-:S03]  /*57f0*/  MOV R12, R2 ;  /* 0x00000002000c7202 */ /* 0x000fc60000000f00 */
[----:B------:R-:W0:Y:S08]  /*5800*/  MUFU.EX2 R34, R36 ;  /* 0x0000002400227308 */ /* 0x000e300000000800 */
[----:B------:R-:W-:Y:S01]  /*5810*/  @!P2 FMUL R33, R33, 0.5 ;  /* 0x3f0000002121a820 */ /* 0x000fe20000400000 */
[----:B------:R-:W-:Y:S01]  /*5820*/  MOV R39, R14 ;  /* 0x0000000e00277202 */ /* 0x000fe20000000f00 */
[----:B------:R-:W-:Y:S01]  /*5830*/  FADD R14, R28, -R35 ;  /* 0x800000231c0e7221 */ /* 0x000fe20000000000 */
[----:B------:R-:W-:-:S03]  /*5840*/  FADD R35, R35, -R20 ;  /* 0x8000001423237221 */ /* 0x000fc60000000000 */
[----:B------:R-:W1:Y:S01]  /*5850*/  MUFU.EX2 R33, R33 ;  /* 0x0000002100217308 */ /* 0x000e620000000800 */
[----:B------:R-:W-:Y:S01]  /*5860*/  FADD R39, R24, R39 ;  /* 0x0000002718277221 */ /* 0x000fe20000000000 */
[----:B------:R-:W-:Y:S01]  /*5870*/  FMUL R29, R14, 1.4426950216293334961 ;  /* 0x3fb8aa3b0e1d7820 */ /* 0x000fe20000400000 */
[----:B------:R-:W-:Y:S01]  /*5880*/  FMUL R35, R35, 1.4426950216293334961 ;  /* 0x3fb8aa3b23237820 */ /* 0x000fe20000400000 */
[----:B0-----:R-:W-:Y:S02]  /*5890*/  @!P3 FMUL R34, R34, R34 ;  /* 0x000000222222b220 */ /* 0x001fe40000400000 */
[----:B------:R-:W-:Y:S02]  /*58a0*/  MOV R13, R39 ;  /* 0x00000027000d7202 */ /* 0x000fe40000000f00 */
[----:B------:R-:W-:Y:S01]  /*58b0*/  FFMA R26, R37, R26, R34 ;  /* 0x0000001a251a7223 */ /* 0x000fe20000000022 */
[----:B------:R-:W-:-:S13]  /*58c0*/  FSETP.GEU.AND P4, PT, R29, -126, PT ;  /* 0xc2fc00001d00780b */ /* 0x000fda0003f8e000 */
[----:B-1----:R-:W-:Y:S05]  /*58d0*/  WARPSYNC.COLLECTIVE R15, `(.L_x_92) ;  /* 0x000000000f087348 */ /* 0x002fea0003c00000 */
[----:B------:R0:W2:Y:S02]  /*58e0*/  SHFL.IDX P6, R14, R13, R12, R11 ;  /* 0x0000000c0d0e7389 */ /* 0x0000a400000c000b */
[----:B012---:R-:W-:Y:S05]  /*58f0*/  ENDCOLLECTIVE ;  /* 0x000000000000791b */ /* 0x007fea0003800000 */
.L_x_92:
[----:B------:R-:W-:Y:S01]  /*5900*/  FSETP.GEU.AND P1, PT, R35, -126, PT ;  /* 0xc2fc00002300780b */ /* 0x000fe20003f2e000 */
[----:B------:R-:W-:Y:S01]  /*5910*/  @!P2 FMUL R33, R33, R33 ;  /* 0x000000212121a220 */ /* 0x000fe20000400000 */
[----:B------:R-:W-:Y:S01]  /*5920*/  @!P4 FMUL R29, R29, 0.5 ;  /* 0x3f0000001d1dc820 */ /* 0x000fe20000400000 */
[----:B------:R-:W-:Y:S01]  /*5930*/  HFMA2 R12, -RZ, RZ, 0, 2.384185791015625e-07 ;  /* 0x00000004ff0c7431 */ /* 0x000fe200000001ff */
[----:B------:R-:W-:-:S09]  /*5940*/  MOV R13, R44 ;  /* 0x0000002c000d7202 */ /* 0x000fd20000000f00 */
[----:B------:R-:W-:Y:S01]  /*5950*/  @!P1 FMUL R35, R35, 0.5 ;  /* 0x3f00000023239820 */ /* 0x000fe20000400000 */
[----:B------:R-:W0:Y:S01]  /*5960*/  MUFU.EX2 R29, R29 ;  /* 0x0000001d001d7308 */ /* 0x000e220000000800 */
[----:B------:R-:W-:-:S07]  /*5970*/  MOV R24, R14 ;  /* 0x0000000e00187202 */ /* 0x000fce0000000f00 */
[----:B0-----:R-:W-:Y:S05]  /*5980*/  WARPSYNC.COLLECTIVE R15, `(.L_x_93) ;  /* 0x000000000f087348 */ /* 0x001fea0003c00000 */
[----:B------:R1:W2:Y:S02]  /*5990*/  SHFL.DOWN P6, R14, R13, R12, R11 ;  /* 0x0800000c0d0e7389 */ /* 0x0002a400000c000b */
[----:B012---:R-:W-:Y:S05]  /*59a0*/  ENDCOLLECTIVE ;  /* 0x000000000000791b */ /* 0x007fea0003800000 */
.L_x_93:
[----:B------:R-:W-:-:S04]  /*59b0*/  @!P4 FMUL R29, R29, R29 ;  /* 0x0000001d1d1dc220 */ /* 0x000fc80000400000 */
[----:B------:R-:W-:Y:S01]  /*59c0*/  FFMA R43, R26, R33, R29 ;  /* 0x000000211a2b7223 */ /* 0x000fe2000000001d */
[----:B------:R-:W-:Y:S01]  /*59d0*/  FMNMX R33, R20, R31, !PT ;  /* 0x0000001f14217209 */ /* 0x000fe20007800000 */
[----:B------:R-:W-:Y:S01]  /*59e0*/  HFMA2 R12, -RZ, RZ, 0, 1.1920928955078125e-07 ;  /* 0x00000002ff0c7431 */ /* 0x000fe200000001ff */
[----:B------:R0:W1:Y:S03]  /*59f0*/  MUFU.EX2 R26, R35 ;  /* 0x00000023001a7308 */ /* 0x0000660000000800 */
[----:B------:R-:W-:-:S04]  /*5a00*/  FADD R29, R31, -R33 ;  /* 0x800000211f1d7221 */ /* 0x000fc80000000000 */
[----:B------:R-:W-:Y:S01]  /*5a10*/  FMUL R29, R29, 1.4426950216293334961 ;  /* 0x3fb8aa3b1d1d7820 */ /* 0x000fe20000400000 */
[----:B------:R-:W-:Y:S01]  /*5a20*/  MOV R27, R14 ;  /* 0x0000000e001b7202 */ /* 0x000fe20000000f00 */
[----:B------:R-:W-:Y:S01]  /*5a30*/  FADD R14, R30, -R20 ;  /* 0x800000141e0e7221 */ /* 0x000fe20000000000 */
[----:B------:R-:W-:Y:S01]  /*5a40*/  FADD R20, R20, -R33 ;  /* 0x8000002114147221 */ /* 0x000fe20000000000 */
[----:B0-----:R-:W-:Y:S02]  /*5a50*/  FMNMX R35, R33, R32, !PT ;  /* 0x0000002021237209 */ /* 0x001fe40007800000 */
[----:B------:R-:W-:Y:S01]  /*5a60*/  FADD R27, R27, R44 ;  /* 0x0000002c1b1b7221 */ /* 0x000fe20000000000 */
[----:B------:R-:W-:Y:S01]  /*5a70*/  FMUL R34, R14, 1.4426950216293334961 ;  /* 0x3fb8aa3b0e227820 */ /* 0x000fe20000400000 */
[----:B------:R-:W-:Y:S01]  /*5a80*/  FMUL R20, R20, 1.4426950216293334961 ;  /* 0x3fb8aa3b14147820 */ /* 0x000fe20000400000 */
[----:B-1----:R-:W-:Y:S01]  /*5a90*/  @!P1 FMUL R26, R26, R26 ;  /* 0x0000001a1a1a9220 */ /* 0x002fe20000400000 */
[----:B------:R-:W-:Y:S01]  /*5aa0*/  FADD R33, R33, -R35 ;  /* 0x8000002321217221 */ /* 0x000fe20000000000 */
[----:B------:R-:W-:-:S02]  /*5ab0*/  MOV R13, R27 ;  /* 0x0000001b000d7202 */ /* 0x000fc40000000f00 */
[----:B------:R-:W-:Y:S01]  /*5ac0*/  FSETP.GEU.AND P3, PT, R34, -126, PT ;  /* 0xc2fc00002200780b */ /* 0x000fe20003f6e000 */
[----:B------:R-:W-:Y:S01]  /*5ad0*/  FMUL R33, R33, 1.4426950216293334961 ;  /* 0x3fb8aa3b21217820 */ /* 0x000fe20000400000 */
[----:B------:R-:W-:-:S13]  /*5ae0*/  FSETP.GEU.AND P2, PT, R20, -126, PT ;  /* 0xc2fc00001400780b */ /* 0x000fda0003f4e000 */
[----:B------:R-:W-:Y:S05]  /*5af0*/  WARPSYNC.COLLECTIVE R15, `(.L_x_94) ;  /* 0x000000000f087348 */ /* 0x000fea0003c00000 */
[----:B------:R0:W1:Y:S02]  /*5b00*/  SHFL.DOWN P6, R14, R13, R12, R11 ;  /* 0x0800000c0d0e7389 */ /* 0x00006400000c000b */
[----:B01----:R-:W-:Y:S05]  /*5b10*/  ENDCOLLECTIVE ;  /* 0x000000000000791b */ /* 0x003fea0003800000 */
.L_x_94:
[----:B------:R-:W-:Y:S01]  /*5b20*/  FSETP.GEU.AND P1, PT, R33, -126, PT ;  /* 0xc2fc00002100780b */ /* 0x000fe20003f2e000 */
[----:B------:R-:W-:Y:S01]  /*5b30*/  @!P3 FMUL R34, R34, 0.5 ;  /* 0x3f0000002222b820 */ /* 0x000fe20000400000 */
[----:B------:R-:W-:Y:S01]  /*5b40*/  @!P2 FMUL R20, R20, 0.5 ;  /* 0x3f0000001414a820 */ /* 0x000fe20000400000 */
[----:B------:R-:W-:-:S04]  /*5b50*/  HFMA2 R12, -RZ, RZ, 0, 5.9604644775390625e-08 ;  /* 0x00000001ff0c7431 */ /* 0x000fc800000001ff */
[----:B------:R-:W0:Y:S06]  /*5b60*/  MUFU.EX2 R34, R34 ;  /* 0x0000002200227308 */ /* 0x000e2c0000000800 */
[----:B------:R-:W-:Y:S01]  /*5b70*/  @!P1 FMUL R33, R33, 0.5 ;  /* 0x3f00000021219820 */ /* 0x000fe20000400000 */
[----:B------:R-:W-:Y:S01]  /*5b80*/  MOV R36, R14 ;  /* 0x0000000e00247202 */ /* 0x000fe20000000f00 */
[----:B------:R-:W1:Y:S04]  /*5b90*/  MUFU.EX2 R20, R20 ;  /* 0x0000001400147308 */ /* 0x000e680000000800 */
[----:B------:R-:W-:Y:S01]  /*5ba0*/  FADD R27, R27, R36 ;  /* 0x000000241b1b7221 */ /* 0x000fe20000000000 */
[----:B0-----:R-:W-:-:S04]  /*5bb0*/  @!P3 FMUL R34, R34, R34 ;  /* 0x000000222222b220 */ /* 0x001fc80000400000 */
[----:B------:R-:W-:Y:S02]  /*5bc0*/  MOV R13, R27 ;  /* 0x0000001b000d7202 */ /* 0x000fe40000000f00 */
[----:B------:R-:W-:Y:S01]  /*5bd0*/  FSETP.GEU.AND P3, PT, R29, -126, PT ;  /* 0xc2fc00001d00780b */ /* 0x000fe20003f6e000 */
[----:B------:R-:W-:-:S12]  /*5be0*/  FFMA R43, R43, R26, R34 ;  /* 0x0000001a2b2b7223 */ /* 0x000fd80000000022 */
[----:B-1----:R-:W-:Y:S05]  /*5bf0*/  WARPSYNC.COLLECTIVE R15, `(.L_x_95) ;  /* 0x000000000f087348 */ /* 0x002fea0003c00000 */
[----:B------:R0:W2:Y:S02]  /*5c00*/  SHFL.DOWN P6, R14, R13, R12, R11 ;  /* 0x0800000c0d0e7389 */ /* 0x0000a400000c000b */
[----:B012---:R-:W-:Y:S05]  /*5c10*/  ENDCOLLECTIVE ;  /* 0x000000000000791b */ /* 0x007fea0003800000 */
.L_x_95:
[----:B------:R-:W-:Y:S01]  /*5c20*/  @!P2 FMUL R20, R20, R20 ;  /* 0x000000141414a220 */ /* 0x000fe20000400000 */
[----:B------:R-:W-:Y:S01]  /*5c30*/  @!P3 FMUL R29, R29, 0.5 ;  /* 0x3f0000001d1db820 */ /* 0x000fe20000400000 */
[----:B------:R-:W-:-:S03]  /*5c40*/  MOV R12, R2 ;  /* 0x00000002000c7202 */ /* 0x000fc60000000f00 */
[----:B------:R-:W0:Y:S01]  /*5c50*/  MUFU.EX2 R34, R29 ;  /* 0x0000001d00227308 */ /* 0x000e220000000800 */
[----:B------:R-:W-:-:S05]  /*5c60*/  MOV R36, R14 ;  /* 0x0000000e00247202 */ /* 0x000fca0000000f00 */
[----:B------:R-:W-:Y:S01]  /*5c70*/  FADD R27, R27, R36 ;  /* 0x000000241b1b7221 */ /* 0x000fe20000000000 */
[----:B------:R-:W-:Y:S01]  /*5c80*/  FADD R36, R32, -R35 ;  /* 0x8000002320247221 */ /* 0x000fe20000000000 */
[----:B0-----:R-:W-:-:S03]  /*5c90*/  @!P3 FMUL R34, R34, R34 ;  /* 0x000000222222b220 */ /* 0x001fc60000400000 */
[----:B------:R-:W-:Y:S01]  /*5ca0*/  MOV R13, R27 ;  /* 0x0000001b000d7202 */ /* 0x000fe20000000f00 */
[----:B------:R-:W-:Y:S01]  /*5cb0*/  FMUL R36, R36, 1.4426950216293334961 ;  /* 0x3fb8aa3b24247820 */ /* 0x000fe20000400000 */
[----:B------:R-:W-:Y:S01]  /*5cc0*/  FFMA R43, R43, R20, R34 ;  /* 0x000000142b2b7223 */ /* 0x000fe20000000022 */
[----:B------:R-:W-:Y:S01]  /*5cd0*/  FMNMX R20, R35, R10, !PT ;  /* 0x0000000a23147209 */ /* 0x000fe20007800000 */
[----:B------:R0:W1:Y:S06]  /*5ce0*/  MUFU.EX2 R34, R33 ;  /* 0x0000002100227308 */ /* 0x00006c0000000800 */
[----:B01----:R-:W-:Y:S05]  /*5cf0*/  WARPSYNC.COLLECTIVE R15, `(.L_x_96) ;  /* 0x000000000f087348 */ /* 0x003fea0003c00000 */
[----:B------:R2:W3:Y:S02]  /*5d00*/  SHFL.IDX P6, R14, R13, R12, R11 ;  /* 0x0000000c0d0e7389 */ /* 0x0004e400000c000b */
[----:B0123--:R-:W-:Y:S05]  /*5d10*/  ENDCOLLECTIVE ;  /* 0x000000000000791b */ /* 0x00ffea0003800000 */
.L_x_96:
[----:B------:R-:W-:Y:S01]  /*5d20*/  FSETP.GEU.AND P2, PT, R36, -126, PT ;  /* 0xc2fc00002400780b */ /* 0x000fe20003f4e000 */
[--C-:B------:R-:W-:Y:S01]  /*5d30*/  FADD R35, R35, -R20.reuse ;  /* 0x8000001423237221 */ /* 0x100fe20000000000 */
[----:B------:R-:W-:-:S03]  /*5d40*/  FADD R29, R10, -R20 ;  /* 0x800000140a1d7221 */ /* 0x000fc60000000000 */
[----:B------:R-:W-:Y:S01]  /*5d50*/  FMUL R35, R35, 1.4426950216293334961 ;  /* 0x3fb8aa3b23237820 */ /* 0x000fe20000400000 */
[----:B------:R-:W-:Y:S01]  /*5d60*/  FMUL R29, R29, 1.4426950216293334961 ;  /* 0x3fb8aa3b1d1d7820 */ /* 0x000fe20000400000 */
[----:B------:R-:W-:-:S03]  /*5d70*/  FMNMX R33, R20, R25, !PT ;  /* 0x0000001914217209 */ /* 0x000fc60007800000 */
[----:B------:R-:W-:Y:S01]  /*5d80*/  FSETP.GEU.AND P4, PT, R35, -126, PT ;  /* 0xc2fc00002300780b */ /* 0x000fe20003f8e000 */
[----:B------:R-:W-:Y:S01]  /*5d90*/  HFMA2 R12, -RZ, RZ, 0, 2.384185791015625e-07 ;  /* 0x00000004ff0c7431 */ /* 0x000fe200000001ff */
[----:B------:R-:W-:Y:S01]  /*5da0*/  MOV R13, R45 ;  /* 0x0000002d000d7202 */ /* 0x000fe20000000f00 */
[----:B------:R-:W-:Y:S01]  /*5db0*/  @!P2 FMUL R36, R36, 0.5 ;  /* 0x3f0000002424a820 */ /* 0x000fe20000400000 */
[----:B------:R-:W-:Y:S01]  /*5dc0*/  FSETP.GEU.AND P3, PT, R29, -126, PT ;  /* 0xc2fc00001d00780b */ /* 0x000fe20003f6e000 */
[----:B------:R-:W-:Y:S01]  /*5dd0*/  @!P1 FMUL R34, R34, R34 ;  /* 0x0000002222229220 */ /* 0x000fe20000400000 */
[----:B------:R-:W-:-:S03]  /*5de0*/  FADD R20, R20, -R33 ;  /* 0x8000002114147221 */ /* 0x000fc60000000000 */
[----:B------:R-:W0:Y:S01]  /*5df0*/  MUFU.EX2 R36, R36 ;  /* 0x0000002400247308 */ /* 0x000e220000000800 */
[----:B------:R-:W-:-:S03]  /*5e00*/  MOV R27, R14 ;  /* 0x0000000e001b7202 */ /* 0x000fc60000000f00 */
[----:B------:R-:W-:-:S07]  /*5e10*/  @!P4 FMUL R35, R35, 0.5 ;  /* 0x3f0000002323c820 */ /* 0x000fce0000400000 */
[----:B0-----:R-:W-:Y:S05]  /*5e20*/  WARPSYNC.COLLECTIVE R15, `(.L_x_97) ;  /* 0x000000000f087348 */ /* 0x001fea0003c00000 */
[----:B------:R1:W2:Y:S02]  /*5e30*/  SHFL.DOWN P6, R14, R13, R12, R11 ;  /* 0x0800000c0d0e7389 */ /* 0x0002a400000c000b */
[----:B012---:R-:W-:Y:S05]  /*5e40*/  ENDCOLLECTIVE ;  /* 0x000000000000791b */ /* 0x007fea0003800000 */
.L_x_97:
[----:B------:R-:W-:Y:S01]  /*5e50*/  @!P3 FMUL R29, R29, 0.5 ;  /* 0x3f0000001d1db820 */ /* 0x000fe20000400000 */
[----:B------:R-:W-:Y:S01]  /*5e60*/  @!P2 FMUL R36, R36, R36 ;  /* 0x000000242424a220 */ /* 0x000fe20000400000 */
[----:B------:R-:W-:-:S03]  /*5e70*/  HFMA2 R12, -RZ, RZ, 0, 1.1920928955078125e-07 ;  /* 0x00000002ff0c7431 */ /* 0x000fc600000001ff */
[----:B------:R-:W-:Y:S02]  /*5e80*/  FFMA R43, R43, R34, R36 ;  /* 0x000000222b2b7223 */ /* 0x000fe40000000024 */
[----:B------:R0:W1:Y:S01]  /*5e90*/  MUFU.EX2 R34, R35 ;  /* 0x0000002300227308 */ /* 0x0000620000000800 */
[----:B------:R-:W-:-:S07]  /*5ea0*/  MOV R26, R14 ;  /* 0x0000000e001a7202 */ /* 0x000fce0000000f00 */
[----:B------:R2:W3:Y:S01]  /*5eb0*/  MUFU.EX2 R36, R29 ;  /* 0x0000001d00247308 */ /* 0x0004e20000000800 */
[----:B0-----:R-:W-:Y:S01]  /*5ec0*/  FMUL R35, R20, 1.4426950216293334961 ;  /* 0x3fb8aa3b14237820 */ /* 0x001fe20000400000 */
[----:B------:R-:W-:Y:S01]  /*5ed0*/  FADD R26, R26, R45 ;  /* 0x0000002d1a1a7221 */ /* 0x000fe20000000000 */
[----:B------:R-:W-:-:S03]  /*5ee0*/  FMNMX R20, R33, R24, !PT ;  /* 0x0000001821147209 */ /* 0x000fc60007800000 */
[----:B------:R-:W-:Y:S02]  /*5ef0*/  FSETP.GEU.AND P1, PT, R35, -126, PT ;  /* 0xc2fc00002300780b */ /* 0x000fe40003f2e000 */
[----:B------:R-:W-:Y:S01]  /*5f00*/  MOV R13, R26 ;  /* 0x0000001a000d7202 */ /* 0x000fe20000000f00 */
[----:B-1----:R-:W-:Y:S01]  /*5f10*/  @!P4 FMUL R34, R34, R34 ;  /* 0x000000222222c220 */ /* 0x002fe20000400000 */
[----:B--2---:R-:W-:Y:S01]  /*5f20*/  FADD R29, R25, -R33 ;  /* 0x80000021191d7221 */ /* 0x004fe20000000000 */
[----:B------:R-:W-:-:S08]  /*5f30*/  FADD R33, R33, -R20 ;  /* 0x8000001421217221 */ /* 0x000fd00000000000 */
[----:B---3--:R-:W-:Y:S05]  /*5f40*/  WARPSYNC.COLLECTIVE R15, `(.L_x_98) ;  /* 0x000000000f087348 */ /* 0x008fea0003c00000 */
[----:B------:R0:W1:Y:S02]  /*5f50*/  SHFL.DOWN P6, R14, R13, R12, R11 ;  /* 0x0800000c0d0e7389 */ /* 0x00006400000c000b */
[----:B01-3--:R-:W-:Y:S05]  /*5f60*/  ENDCOLLECTIVE ;  /* 0x000000000000791b */ /* 0x00bfea0003800000 */
.L_x_98:
[----:B------:R-:W-:Y:S01]  /*5f70*/  FMUL R33, R33, 1.4426950216293334961 ;  /* 0x3fb8aa3b21217820 */ /* 0x000fe20000400000 */
[----:B------:R-:W-:Y:S01]  /*5f80*/  @!P3 FMUL R36, R36, R36 ;  /* 0x000000242424b220 */ /* 0x000fe20000400000 */
[----:B------:R-:W-:-:S03]  /*5f90*/  @!P1 FMUL R35, R35, 0.5 ;  /* 0x3f00000023239820 */ /* 0x000fc60000400000 */
[----:B------:R-:W-:Y:S01]  /*5fa0*/  FSETP.GEU.AND P3, PT, R33, -126, PT ;  /* 0xc2fc00002100780b */ /* 0x000fe20003f6e000 */
[----:B------:R-:W-:Y:S01]  /*5fb0*/  FFMA R43, R43, R34, R36 ;  /* 0x000000222b2b7223 */ /* 0x000fe20000000024 */
[----:B------:R-:W-:Y:S01]  /*5fc0*/  FMUL R34, R29, 1.4426950216293334961 ;  /* 0x3fb8aa3b1d227820 */ /* 0x000fe20000400000 */
[----:B------:R-:W-:Y:S01]  /*5fd0*/  FADD R36, R24, -R20 ;  /* 0x8000001418247221 */ /* 0x000fe20000000000 */
[----:B------:R-:W0:Y:S01]  /*5fe0*/  MUFU.EX2 R35, R35 ;  /* 0x0000002300237308 */ /* 0x000e220000000800 */
[----:B------:R-:W-:Y:S02]  /*5ff0*/  HFMA2 R12, -RZ, RZ, 0, 5.9604644775390625e-08 ;  /* 0x00000001ff0c7431 */ /* 0x000fe400000001ff */
[----:B------:R-:W-:Y:S01]  /*6000*/  FSETP.GEU.AND P2, PT, R34, -126, PT ;  /* 0xc2fc00002200780b */ /* 0x000fe20003f4e000 */
[----:B------:R-:W-:-:S05]  /*6010*/  FMUL R36, R36, 1.4426950216293334961 ;  /* 0x3fb8aa3b24247820 */ /* 0x000fca0000400000 */
[----:B------:R-:W-:Y:S01]  /*6020*/  @!P3 FMUL R33, R33, 0.5 ;  /* 0x3f0000002121b820 */ /* 0x000fe20000400000 */
[----:B------:R-:W-:Y:S01]  /*6030*/  FSETP.GEU.AND P4, PT, R36, -126, PT ;  /* 0xc2fc00002400780b */ /* 0x000fe20003f8e000 */
[----:B------:R-:W-:-:S04]  /*6040*/  FADD R26, R26, R14 ;  /* 0x0000000e1a1a7221 */ /* 0x000fc80000000000 */
[----:B------:R-:W1:Y:S01]  /*6050*/  MUFU.EX2 R33, R33 ;  /* 0x0000002100217308 */ /* 0x000e620000000800 */
[----:B------:R-:W-:Y:S01]  /*6060*/  @!P2 FMUL R34, R34, 0.5 ;  /* 0x3f0000002222a820 */ /* 0x000fe20000400000 */
[----:B------:R-:W-:Y:S01]  /*6070*/  MOV R13, R26 ;  /* 0x0000001a000d7202 */ /* 0x000fe20000000f00 */
[----:B0-----:R-:W-:-:S07]  /*6080*/  @!P1 FMUL R35, R35, R35 ;  /* 0x0000002323239220 */ /* 0x001fce0000400000 */
[----:B-1----:R-:W-:Y:S05]  /*6090*/  WARPSYNC.COLLECTIVE R15, `(.L_x_99) ;  /* 0x000000000f087348 */ /* 0x002fea0003c00000 */
[----:B------:R0:W2:Y:S02]  /*60a0*/  SHFL.DOWN P6, R14, R13, R12, R11 ;  /* 0x0800000c0d0e7389 */ /* 0x0000a400000c000b */
[----:B012---:R-:W-:Y:S05]  /*60b0*/  ENDCOLLECTIVE ;  /* 0x000000000000791b */ /* 0x007fea0003800000 */
.L_x_99:
[----:B------:R-:W-:-:S06]  /*60c0*/  @!P4 FMUL R36, R36, 0.5 ;  /* 0x3f0000002424c820 */ /* 0x000fcc0000400000 */
[----:B------:R-:W0:Y:S01]  /*60d0*/  MUFU.EX2 R36, R36 ;  /* 0x0000002400247308 */ /* 0x000e220000000800 */
[----:B------:R-:W-:Y:S01]  /*60e0*/  @!P3 FMUL R33, R33, R33 ;  /* 0x000000212121b220 */ /* 0x000fe20000400000 */
[----:B------:R-:W-:Y:S01]  /*60f0*/  MOV R12, R2 ;  /* 0x00000002000c7202 */ /* 0x000fe20000000f00 */
[----:B------:R-:W-:Y:S01]  /*6100*/  FADD R13, R26, R14 ;  /* 0x0000000e1a0d7221 */ /* 0x000fe20000000000 */
[----:B0-----:R-:W-:-:S07]  /*6110*/  @!P4 FMUL R36, R36, R36 ;  /* 0x000000242424c220 */ /* 0x001fce0000400000 */
[----:B------:R-:W-:Y:S05]  /*6120*/  WARPSYNC.COLLECTIVE R15, `(.L_x_100) ;  /* 0x000000000f087348 */ /* 0x000fea0003c00000 */
[----:B------:R0:W1:Y:S02]  /*6130*/  SHFL.IDX P6, R14, R13, R12, R11 ;  /* 0x0000000c0d0e7389 */ /* 0x00006400000c000b */
[----:B01----:R-:W-:Y:S05]  /*6140*/  ENDCOLLECTIVE ;  /* 0x000000000000791b */ /* 0x003fea0003800000 */
.L_x_100:
[----:B------:R-:W-:Y:S01]  /*6150*/  HFMA2 R12, -RZ, RZ, 0, 2.384185791015625e-07 ;  /* 0x00000004ff0c7431 */ /* 0x000fe200000001ff */
[----:B------:R-:W-:Y:S02]  /*6160*/  MOV R13, R46 ;  /* 0x0000002e000d7202 */ /* 0x000fe40000000f00 */
[----:B------:R-:W-:-:S07]  /*6170*/  MOV R26, R14 ;  /* 0x0000000e001a7202 */ /* 0x000fce0000000f00 */
[----:B------:R-:W-:Y:S05]  /*6180*/  WARPSYNC.COLLECTIVE R15, `(.L_x_101) ;  /* 0x000000000f087348 */ /* 0x000fea0003c00000 */
[----:B------:R0:W1:Y:S02]  /*6190*/  SHFL.DOWN P6, R14, R13, R12, R11 ;  /* 0x0800000c0d0e7389 */ /* 0x00006400000c000b */
[----:B01----:R-:W-:Y:S05]  /*61a0*/  ENDCOLLECTIVE ;  /* 0x000000000000791b */ /* 0x003fea0003800000 */
.L_x_101:
[----:B------:R-:W-:Y:S01]  /*61b0*/  HFMA2 R12, -RZ, RZ, 0, 1.1920928955078125e-07 ;  /* 0x00000002ff0c7431 */ /* 0x000fe200000001ff */
[----:B------:R-:W-:Y:S02]  /*61c0*/  MOV R29, R14 ;  /* 0x0000000e001d7202 */ /* 0x000fe40000000f00 */
[----:B------:R-:W0:Y:S03]  /*61d0*/  MUFU.EX2 R14, R34 ;  /* 0x00000022000e7308 */ /* 0x000e260000000800 */
[----:B------:R-:W-:-:S05]  /*61e0*/  FADD R29, R29, R46 ;  /* 0x0000002e1d1d7221 */ /* 0x000fca0000000000 */
[----:B------:R-:W-:Y:S01]  /*61f0*/  MOV R13, R29 ;  /* 0x0000001d000d7202 */ /* 0x000fe20000000f00 */
[----:B0-----:R-:W-:-:S04]  /*6200*/  @!P2 FMUL R14, R14, R14 ;  /* 0x0000000e0e0ea220 */ /* 0x001fc80000400000 */
[----:B------:R-:W-:Y:S01]  /*6210*/  FFMA R43, R43, R35, R14 ;  /* 0x000000232b2b7223 */ /* 0x000fe2000000000e */
[----:B------:R-:W-:-:S07]  /*6220*/  FMNMX R35, R20, R27, !PT ;  /* 0x0000001b14237209 */ /* 0x000fce0007800000 */
[----:B------:R-:W-:Y:S05]  /*6230*/  WARPSYNC.COLLECTIVE R15, `(.L_x_102) ;  /* 0x000000000f087348 */ /* 0x000fea0003c00000 */
[----:B------:R0:W1:Y:S02]  /*6240*/  SHFL.DOWN P6, R14, R13, R12, R11 ;  /* 0x0800000c0d0e7389 */ /* 0x00006400000c000b */
[----:B01----:R-:W-:Y:S05]  /*6250*/  ENDCOLLECTIVE ;  /* 0x000000000000791b */ /* 0x003fea0003800000 */
.L_x_102:
[----:B------:R-:W-:-:S04]  /*6260*/  FADD R20, R20, -R35 ;  /* 0x8000002314147221 */ /* 0x000fc80000000000 */
[----:B------:R-:W-:Y:S01]  /*6270*/  FMUL R34, R20, 1.4426950216293334961 ;  /* 0x3fb8aa3b14227820 */ /* 0x000fe20000400000 */
[----:B------:R-:W-:Y:S01]  /*6280*/  FFMA R20, R43, R33, R36 ;  /* 0x000000212b147223 */ /* 0x000fe20000000024 */
[----:B------:R-:W-:Y:S01]  /*6290*/  FMNMX R33, R35, R26, !PT ;  /* 0x0000001a23217209 */ /* 0x000fe20007800000 */
[----:B------:R-:W-:Y:S02]  /*62a0*/  FADD R36, R27, -R35 ;  /* 0x800000231b247221 */ /* 0x000fe40000000000 */
[----:B------:R-:W-:Y:S02]  /*62b0*/  FSETP.GEU.AND P1, PT, R34, -126, PT ;  /* 0xc2fc00002200780b */ /* 0x000fe40003f2e000 */
[----:B------:R-:W-:Y:S01]  /*62c0*/  MOV R12, 0x1 ;  /* 0x00000001000c7802 */ /* 0x000fe20000000f00 */
[--C-:B------:R-:W-:Y:S01]  /*62d0*/  FADD R35, R35, -R33.reuse ;  /* 0x8000002123237221 */ /* 0x100fe20000000000 */
[----:B------:R-:W-:Y:S01]  /*62e0*/  FMUL R36, R36, 1.4426950216293334961 ;  /* 0x3fb8aa3b24247820 */ /* 0x000fe20000400000 */
[----:B------:R-:W-:-:S02]  /*62f0*/  FADD R38, R26, -R33 ;  /* 0x800000211a267221 */ /* 0x000fc40000000000 */
[----:B------:R-:W-:Y:S02]  /*6300*/  FMUL R37, R35, 1.4426950216293334961 ;  /* 0x3fb8aa3b23257820 */ /* 0x000fe40000400000 */
[----:B------:R-:W-:Y:S01]  /*6310*/  FMUL R38, R38, 1.4426950216293334961 ;  /* 0x3fb8aa3b26267820 */ /* 0x000fe20000400000 */
[----:B------:R-:W-:Y:S01]  /*6320*/  FSETP.GEU.AND P2, PT, R36, -126, PT ;  /* 0xc2fc00002400780b */ /* 0x000fe20003f4e000 */
[----:B------:R-:W-:Y:S01]  /*6330*/  FADD R13, R29, R14 ;  /* 0x0000000e1d0d7221 */ /* 0x000fe20000000000 */
[----:B------:R-:W-:Y:S01]  /*6340*/  FSETP.GEU.AND P3, PT, R37, -126, PT ;  /* 0xc2fc00002500780b */ /* 0x000fe20003f6e000 */
[----:B------:R-:W-:Y:S01]  /*6350*/  @!P1 FMUL R34, R34, 0.5 ;  /* 0x3f00000022229820 */ /* 0x000fe20000400000 */
[----:B------:R-:W-:-:S13]  /*6360*/  FSETP.GEU.AND P4, PT, R38, -126, PT ;  /* 0xc2fc00002600780b */ /* 0x000fda0003f8e000 */
[----:B------:R-:W-:Y:S05]  /*6370*/  WARPSYNC.COLLECTIVE R15, `(.L_x_103) ;  /* 0x000000000f087348 */ /* 0x000fea0003c00000 */
[----:B------:R0:W1:Y:S02]  /*6380*/  SHFL.DOWN P6, R14, R13, R12, R11 ;  /* 0x0800000c0d0e7389 */ /* 0x00006400000c000b */
[----:B01----:R-:W-:Y:S05]  /*6390*/  ENDCOLLECTIVE ;  /* 0x000000000000791b */ /* 0x003fea0003800000 */
.L_x_103:
[----:B------:R-:W0:Y:S01]  /*63a0*/  MUFU.EX2 R29, R34 ;  /* 0x00000022001d7308 */ /* 0x000e220000000800 */
[----:B------:R-:W-:Y:S01]  /*63b0*/  @!P2 FMUL R36, R36, 0.5 ;  /* 0x3f0000002424a820 */ /* 0x000fe20000400000 */
[----:B------:R-:W-:-:S06]  /*63c0*/  @!P3 FMUL R37, R37, 0.5 ;  /* 0x3f0000002525b820 */ /* 0x000fcc0000400000 */
[----:B------:R-:W1:Y:S01]  /*63d0*/  MUFU.EX2 R35, R36 ;  /* 0x0000002400237308 */ /* 0x000e620000000800 */
[----:B------:R-:W-:Y:S01]  /*63e0*/  @!P4 FMUL R38, R38, 0.5 ;  /* 0x3f0000002626c820 */ /* 0x000fe20000400000 */
[----:B------:R-:W-:Y:S01]  /*63f0*/  MOV R12, R2 ;  /* 0x00000002000c7202 */ /* 0x000fe20000000f00 */
[----:B0-----:R-:W-:-:S05]  /*6400*/  @!P1 FMUL R29, R29, R29 ;  /* 0x0000001d1d1d9220 */ /* 0x001fca0000400000 */
[----:B------:R-:W0:Y:S01]  /*6410*/  MUFU.EX2 R37, R37 ;  /* 0x0000002500257308 */ /* 0x000e220000000800 */
[----:B------:R-:W-:-:S07]  /*6420*/  FADD R13, R13, R14 ;  /* 0x0000000e0d0d7221 */ /* 0x000fce0000000000 */
[----:B------:R2:W3:Y:S01]  /*6430*/  MUFU.EX2 R39, R38 ;  /* 0x0000002600277308 */ /* 0x0004e20000000800 */
[----:B-1----:R-:W-:-:S07]  /*6440*/  @!P2 FMUL R35, R35, R35 ;  /* 0x000000232323a220 */ /* 0x002fce0000400000 */
[----:B0-23--:R-:W-:Y:S05]  /*6450*/  WARPSYNC.COLLECTIVE R15, `(.L_x_104) ;  /* 0x000000000f087348 */ /* 0x00dfea0003c00000 */
[----:B------:R1:W4:Y:S02]  /*6460*/  SHFL.IDX P6, R14, R13, R12, R11 ;  /* 0x0000000c0d0e7389 */ /* 0x00032400000c000b */
[----:B01234-:R-:W-:Y:S05]  /*6470*/  ENDCOLLECTIVE ;  /* 0x000000000000791b */ /* 0x01ffea0003800000 */
.L_x_104:
[----:B------:R-:W-:Y:S01]  /*6480*/  FFMA R20, R20, R29, R35 ;  /* 0x0000001d14147223 */ /* 0x000fe20000000023 */
[----:B------:R-:W-:Y:S01]  /*6490*/  @!P3 FMUL R37, R37, R37 ;  /* 0x000000252525b220 */ /* 0x000fe20000400000 */
[----:B------:R-:W-:-:S04]  /*64a0*/  @!P4 FMUL R39, R39, R39 ;  /* 0x000000272727c220 */ /* 0x000fc80000400000 */
[----:B------:R-:W-:Y:S01]  /*64b0*/  FFMA R29, R20, R37, R39 ;  /* 0x00000025141d7223 */ /* 0x000fe20000000027 */
[----:B------:R-:W-:Y:S06]  /*64c0*/  BRA `(.L_x_105) ;  /* 0xffffffc400887947 */ /* 0x000fec000383ffff */
        .weak           $__internal_0_$__cuda_sm20_rcp_rn_f32_slowpath
        .type           $__internal_0_$__cuda_sm20_rcp_rn_f32_slowpath,@function
        .size           $__internal_0_$__cuda_sm20_rcp_rn_f32_slowpath,(.L_x_111 - $__internal_0_$__cuda_sm20_rcp_rn_f32_slowpath)
$__internal_0_$__cuda_sm20_rcp_rn_f32_slowpath:
[----:B------:R-:W-:Y:S01]  /*64d0*/  SHF.L.U32 R0, R7, 0x1, RZ ;  /* 0x0000000107007819 */ /* 0x000fe200000006ff */
[----:B------:R-:W-:Y:S03]  /*64e0*/  BSSY.RECONVERGENT B2, `(.L_x_106) ;  /* 0x0000031000027945 */ /* 0x000fe60003800200 */
[----:B------:R-:W-:Y:S02]  /*64f0*/  SHF.R.U32.HI R11, RZ, 0x18, R0 ;  /* 0x00000018ff0b7819 */ /* 0x000fe40000011600 */
[----:B------:R-:W-:Y:S02]  /*6500*/  MOV R0, R7 ;  /* 0x0000000700007202 */ /* 0x000fe40000000f00 */
[----:B------:R-:W-:-:S13]  /*6510*/  ISETP.NE.U32.AND P0, PT, R11, RZ, PT ;  /* 0x000000ff0b00720c */ /* 0x000fda0003f05070 */
[----:B------:R-:W-:Y:S05]  /*6520*/  @P0 BRA `(.L_x_107) ;  /* 0x0000000000280947 */ /* 0x000fea0003800000 */
[----:B------:R-:W-:-:S04]  /*6530*/  SHF.L.U32 R3, R0, 0x1, RZ ;  /* 0x0000000100037819 */ /* 0x000fc800000006ff */
[----:B------:R-:W-:-:S13]  /*6540*/  ISETP.NE.AND P0, PT, R3, RZ, PT ;  /* 0x000000ff0300720c */ /* 0x000fda0003f05270 */
[----:B------:R-:W-:Y:S01]  /*6550*/  @P0 FFMA R7, R0, 1.84467440737095516160e+19, RZ ;  /* 0x5f80000000070823 */ /* 0x000fe200000000ff */
[----:B------:R-:W-:Y:S08]  /*6560*/  @!P0 MUFU.RCP R6, R0 ;  /* 0x0000000000068308 */ /* 0x000ff00000001000 */
[----:B------:R-:W0:Y:S02]  /*6570*/  @P0 MUFU.RCP R8, R7 ;  /* 0x0000000700080308 */ /* 0x000e240000001000 */
[----:B0-----:R-:W-:-:S04]  /*6580*/  @P0 FFMA R3, R7, R8, -1 ;  /* 0xbf80000007030423 */ /* 0x001fc80000000008 */
[----:B------:R-:W-:-:S04]  /*6590*/  @P0 FADD.FTZ R3, -R3, -RZ ;  /* 0x800000ff03030221 */ /* 0x000fc80000010100 */
[----:B------:R-:W-:-:S04]  /*65a0*/  @P0 FFMA R3, R8, R3, R8 ;  /* 0x0000000308030223 */ /* 0x000fc80000000008 */
[----:B------:R-:W-:Y:S01]  /*65b0*/  @P0 FFMA R6, R3, 1.84467440737095516160e+19, RZ ;  /* 0x5f80000003060823 */ /* 0x000fe200000000ff */
[----:B------:R-:W-:Y:S06]  /*65c0*/  BRA `(.L_x_108) ;  /* 0x0000000000887947 */ /* 0x000fec0003800000 */
.L_x_107:
[----:B------:R-:W-:-:S04]  /*65d0*/  IADD3 R12, PT, PT, R11, -0xfd, RZ ;  /* 0xffffff030b0c7810 */ /* 0x000fc80007ffe0ff */
[----:B------:R-:W-:-:S13]  /*65e0*/  ISETP.GT.U32.AND P0, PT, R12, 0x1, PT ;  /* 0x000000010c00780c */ /* 0x000fda0003f04070 */
[----:B------:R-:W-:Y:S05]  /*65f0*/  @P0 BRA `(.L_x_109) ;  /* 0x0000000000780947 */ /* 0x000fea0003800000 */
[----:B------:R-:W-:Y:S01]  /*6600*/  LOP3.LUT R3, R0, 0x7fffff, RZ, 0xc0, !PT ;  /* 0x007fffff00037812 */ /* 0x000fe200078ec0ff */
[----:B------:R-:W-:-:S03]  /*6610*/  HFMA2 R9, -RZ, RZ, 0, 1.78813934326171875e-07 ;  /* 0x00000003ff097431 */ /* 0x000fc600000001ff */
[----:B------:R-:W-:-:S04]  /*6620*/  LOP3.LUT R3, R3, 0x3f800000, RZ, 0xfc, !PT ;  /* 0x3f80000003037812 */ /* 0x000fc800078efcff */
[----:B------:R-:W0:Y:S01]  /*6630*/  MUFU.RCP R6, R3 ;  /* 0x0000000300067308 */ /* 0x000e220000001000 */
[----:B------:R-:W-:Y:S01]  /*6640*/  SHF.L.U32 R9, R9, R12, RZ ;  /* 0x0000000c09097219 */ /* 0x000fe200000006ff */
[----:B0-----:R-:W-:-:S04]  /*6650*/  FFMA R7, R3, R6, -1 ;  /* 0xbf80000003077423 */ /* 0x001fc80000000006 */
[----:B------:R-:W-:-:S04]  /*6660*/  FADD.FTZ R7, -R7, -RZ ;  /* 0x800000ff07077221 */ /* 0x000fc80000010100 */
[CCC-:B------:R-:W-:Y:S01]  /*6670*/  FFMA.RM R8, R6.reuse, R7.reuse, R6.reuse ;  /* 0x0000000706087223 */ /* 0x1c0fe20000004006 */
[----:B------:R-:W-:-:S04]  /*6680*/  FFMA.RP R7, R6, R7, R6 ;  /* 0x0000000706077223 */ /* 0x000fc80000008006 */
[C---:B------:R-:W-:Y:S02]  /*6690*/  LOP3.LUT R6, R8.reuse, 0x7fffff, RZ, 0xc0, !PT ;  /* 0x007fffff08067812 */ /* 0x040fe400078ec0ff */
[----:B------:R-:W-:Y:S02]  /*66a0*/  FSETP.NEU.FTZ.AND P0, PT, R8, R7, PT ;  /* 0x000000070800720b */ /* 0x000fe40003f1d000 */
[----:B------:R-:W-:Y:S02]  /*66b0*/  LOP3.LUT R6, R6, 0x800000, RZ, 0xfc, !PT ;  /* 0x0080000006067812 */ /* 0x000fe400078efcff */
[----:B------:R-:W-:Y:S02]  /*66c0*/  SEL R7, RZ, 0xffffffff, !P0 ;  /* 0xffffffffff077807 */ /* 0x000fe40004000000 */
[----:B------:R-:W-:Y:S02]  /*66d0*/  LOP3.LUT R9, R9, R6, RZ, 0xc0, !PT ;  /* 0x0000000609097212 */ /* 0x000fe400078ec0ff */
[----:B------:R-:W-:-:S02]  /*66e0*/  IADD3 R7, PT, PT, -R7, RZ, RZ ;  /* 0x000000ff07077210 */ /* 0x000fc40007ffe1ff */
[-C--:B------:R-:W-:Y:S02]  /*66f0*/  SHF.R.U32.HI R9, RZ, R12.reuse, R9 ;  /* 0x0000000cff097219 */ /* 0x080fe40000011609 */
[----:B------:R-:W-:Y:S02]  /*6700*/  LOP3.LUT P1, RZ, R7, R12, R6, 0xf8, !PT ;  /* 0x0000000c07ff7212 */ /* 0x000fe4000782f806 */
[C---:B------:R-:W-:Y:S02]  /*6710*/  LOP3.LUT P0, RZ, R9.reuse, 0x1, RZ, 0xc0, !PT ;  /* 0x0000000109ff7812 */ /* 0x040fe4000780c0ff */
[----:B------:R-:W-:-:S04]  /*6720*/  LOP3.LUT P2, RZ, R9, 0x2, RZ, 0xc0, !PT ;  /* 0x0000000209ff7812 */ /* 0x000fc8000784c0ff */
[----:B------:R-:W-:Y:S02]  /*6730*/  PLOP3.LUT P0, PT, P0, P1, P2, 0xe0, 0x0 ;  /* 0x000000000000781c */ /* 0x000fe40000703c20 */
[----:B------:R-:W-:Y:S02]  /*6740*/  LOP3.LUT P1, RZ, R0, 0x7fffff, RZ, 0xc0, !PT ;  /* 0x007fffff00ff7812 */ /* 0x000fe4000782c0ff */
[----:B------:R-:W-:-:S04]  /*6750*/  SEL R3, RZ, 0x1, !P0 ;  /* 0x00000001ff037807 */ /* 0x000fc80004000000 */
[----:B------:R-:W-:-:S04]  /*6760*/  IADD3 R3, PT, PT, -R3, RZ, RZ ;  /* 0x000000ff03037210 */ /* 0x000fc80007ffe1ff */
[----:B------:R-:W-:Y:S02]  /*6770*/  ISETP.GE.AND P0, PT, R3, RZ, PT ;  /* 0x000000ff0300720c */ /* 0x000fe40003f06270 */
[----:B------:R-:W-:-:S04]  /*6780*/  IADD3 R3, PT, PT, R11, -0xfc, RZ ;  /* 0xffffff040b037810 */ /* 0x000fc80007ffe0ff */
[----:B------:R-:W-:-:S07]  /*6790*/  SHF.R.U32.HI R3, RZ, R3, R6 ;  /* 0x00000003ff037219 */ /* 0x000fce0000011606 */
[----:B------:R-:W-:-:S04]  /*67a0*/  @!P0 IADD3 R3, PT, PT, R3, 0x1, RZ ;  /* 0x0000000103038810 */ /* 0x000fc80007ffe0ff */
[----:B------:R-:W-:-:S04]  /*67b0*/  @!P1 SHF.L.U32 R3, R3, 0x1, RZ ;  /* 0x0000000103039819 */ /* 0x000fc800000006ff */
[----:B------:R-:W-:Y:S01]  /*67c0*/  LOP3.LUT R6, R3, 0x80000000, R0, 0xf8, !PT ;  /* 0x8000000003067812 */ /* 0x000fe200078ef800 */
[----:B------:R-:W-:Y:S06]  /*67d0*/  BRA `(.L_x_108) ;  /* 0x0000000000047947 */ /* 0x000fec0003800000 */
.L_x_109:
[----:B------:R0:W1:Y:S02]  /*67e0*/  MUFU.RCP R6, R0 ;  /* 0x0000000000067308 */ /* 0x0000640000001000 */
.L_x_108:
[----:B------:R-:W-:Y:S05]  /*67f0*/  BSYNC.RECONVERGENT B2 ;  /* 0x0000000000027941 */ /* 0x000fea0003800200 */
.L_x_106:
[----:B------:R-:W-:Y:S01]  /*6800*/  HFMA2 R7, -RZ, RZ, 0, 0 ;  /* 0x00000000ff077431 */ /* 0x000fe200000001ff */
[----:B01----:R-:W-:Y:S02]  /*6810*/  MOV R0, R6 ;  /* 0x0000000600007202 */ /* 0x003fe40000000f00 */
[----:B------:R-:W-:-:S04]  /*6820*/  MOV R6, R10 ;  /* 0x0000000a00067202 */ /* 0x000fc80000000f00 */
[----:B------:R-:W-:Y:S05]  /*6830*/  RET.REL.NODEC R6 `(_Z18flash_attn_forwardPfS_S_S_S_S_iiiiiiif) ;  /* 0xffffff9406f07950 */ /* 0x000fea0003c3ffff */
.L_x_110:
[----:B------:R-:W-:-:S00]  /*6840*/  BRA `(.L_x_110) ;  /* 0xfffffffc00fc7947 */ /* 0x000fc0000383ffff */
[----:B------:R-:W-:-:S00]  /*6850*/  NOP ;  /* 0x0000000000007918 */ /* 0x000fc00000000000 */
        /* <DEDUP_REMOVED lines=10> */
.L_x_111:


//--------------------- .nv.global.init           --------------------------
	.section	.nv.global.init,"aw",@progbits
.nv.global.init:
	.type		$str,@object
	.size		$str,($str$1 - $str)
$str:
        /*0000*/ 	.byte	0x74, 0x72, 0x75, 0x65, 0x5f, 0x62, 0x63, 0x20, 0x25, 0x20, 0x34, 0x20, 0x3d, 0x3d, 0x20, 0x30
        /*0010*/ 	.byte	0x00
	.type		$str$1,@object
	.size		$str$1,(__unnamed_1 - $str$1)
$str$1:
        /*0011*/ 	.byte	0x2f, 0x74, 0x6d, 0x70, 0x2f, 0x73, 0x61, 0x73, 0x73, 0x5f, 0x63, 0x75, 0x5f, 0x78, 0x33, 0x31
        /*0021*/ 	.byte	0x6b, 0x73, 0x5f, 0x6e, 0x75, 0x2f, 0x6b, 0x2e, 0x63, 0x75, 0x00
	.type		__unnamed_1,@object
	.size		__unnamed_1,(.L_0 - __unnamed_1)
__unnamed_1:
        /*002c*/ 	.byte	0x76, 0x6f, 0x69, 0x64, 0x20, 0x66, 0x6c, 0x61, 0x73, 0x68, 0x5f, 0x61, 0x74, 0x74, 0x6e, 0x5f
        /*003c*/ 	.byte	0x66, 0x6f, 0x72, 0x77, 0x61, 0x72, 0x64, 0x28, 0x66, 0x6c, 0x6f, 0x61, 0x74, 0x20, 0x2a, 0x2c
        /*004c*/ 	.byte	0x20, 0x66, 0x6c, 0x6f, 0x61, 0x74, 0x20, 0x2a, 0x2c, 0x20, 0x66, 0x6c, 0x6f, 0x61, 0x74, 0x20
        /*005c*/ 	.byte	0x2a, 0x2c, 0x20, 0x66, 0x6c, 0x6f, 0x61, 0x74, 0x20, 0x2a, 0x2c, 0x20, 0x66, 0x6c, 0x6f, 0x61
        /*006c*/ 	.byte	0x74, 0x20, 0x2a, 0x2c, 0x20, 0x66, 0x6c, 0x6f, 0x61, 0x74, 0x20, 0x2a, 0x2c, 0x20, 0x69, 0x6e
        /*007c*/ 	.byte	0x74, 0x2c, 0x20, 0x69, 0x6e, 0x74, 0x2c, 0x20, 0x69, 0x6e, 0x74, 0x2c, 0x20, 0x69, 0x6e, 0x74
        /*008c*/ 	.byte	0x2c, 0x20, 0x69, 0x6e, 0x74, 0x2c, 0x20, 0x69, 0x6e, 0x74, 0x2c, 0x20, 0x69, 0x6e, 0x74, 0x2c
        /*009c*/ 	.byte	0x20, 0x66, 0x6c, 0x6f, 0x61, 0x74, 0x29, 0x00
.L_0:


//--------------------- .nv.shared._Z18flash_attn_forwardPfS_S_S_S_S_iiiiiiif --------------------------
	.section	.nv.shared._Z18flash_attn_forwardPfS_S_S_S_S_iiiiiiif,"aw",@nobits
	.sectionflags	@""
	.align	16
	.zero		1024


//--------------------- .nv.shared.reserved.0     --------------------------
	.section	.nv.shared.reserved.0,"aw",@nobits
	.weak		__nv_reservedSMEM_offset_0_alias
	.size		__nv_reservedSMEM_offset_0_alias, 0, 64
	.other		__nv_reservedSMEM_offset_0_alias,@"STO_CUDA_RESERVED_SHARED STV_DEFAULT"
__nv_reservedSMEM_offset_0_alias:
	.zero		0
	.zero		64


//--------------------- .nv.constant0._Z18flash_attn_forwardPfS_S_S_S_S_iiiiiiif --------------------------
	.section	.nv.constant0._Z18flash_attn_forwardPfS_S_S_S_S_iiiiiiif,"a",@progbits
	.sectionflags	@""
	.align	4
.nv.constant0._Z18flash_attn_forwardPfS_S_S_S_S_iiiiiiif:
	.zero		976


//--------------------- SYMBOLS --------------------------

	.type		.nv.reservedSmem.offset0,@object
	.size		.nv.reservedSmem.offset0,0x4
	.type		.nv.reservedSmem.cap,@object
	.size		.nv.reservedSmem.cap,0x4
	.type		__assertfail,@function
